//
// Generated by NVIDIA NVVM Compiler
//
// Compiler Build ID: CL-36424714
// Cuda compilation tools, release 13.0, V13.0.88
// Based on NVVM 20.0.0
//

.version 9.0
.target sm_100
.address_size 64

	// .globl	_Z11kernelBombaPiiii
.extern .func  (.param .b32 func_retval0) vprintf
(
	.param .b64 vprintf_param_0,
	.param .b64 vprintf_param_1
)
;
.global .align 4 .b8 precalc_xorwow_matrix[102400];
.global .align 4 .b8 precalc_xorwow_offset_matrix[102400];
.global .align 4 .b8 mrg32k3aM1[2304];
.global .align 4 .b8 mrg32k3aM2[2304];
.global .align 4 .b8 mrg32k3aM1SubSeq[2016];
.global .align 4 .b8 mrg32k3aM2SubSeq[2016];
.global .align 4 .b8 mrg32k3aM1Seq[2304];
.global .align 4 .b8 mrg32k3aM2Seq[2304];
.const .align 8 .b8 __cr_lgamma_table[72];
.global .align 1 .b8 $str[45] = {72, 105, 108, 111, 32, 37, 100, 32, 104, 97, 32, 101, 110, 116, 114, 97, 100, 111, 32, 97, 32, 98, 117, 115, 99, 97, 114, 32, 99, 97, 109, 105, 110, 111, 32, 91, 37, 100, 93, 91, 37, 100, 93, 10};
.global .align 1 .b8 $str$1[97] = {10, 42, 67, 111, 110, 100, 105, 99, 105, 111, 110, 32, 65, 66, 65, 74, 79, 32, 108, 108, 101, 118, 97, 32, 97, 32, 108, 97, 32, 112, 111, 115, 105, 99, 105, 111, 110, 91, 37, 100, 93, 32, 100, 101, 115, 100, 101, 32, 112, 111, 115, 91, 37, 100, 93, 32, 104, 105, 108, 111, 32, 37, 100, 32, 99, 111, 110, 32, 102, 105, 108, 97, 32, 97, 99, 116, 117, 97, 108, 32, 37, 100, 32, 99, 111, 110, 32, 99, 111, 108, 111, 114, 32, 37, 100, 10};
.global .align 1 .b8 $str$2[93] = {10, 42, 67, 111, 110, 100, 105, 99, 105, 111, 110, 32, 73, 90, 81, 85, 73, 69, 82, 68, 65, 32, 108, 108, 101, 118, 97, 32, 97, 32, 108, 97, 32, 112, 111, 115, 105, 99, 105, 111, 110, 91, 37, 100, 93, 32, 100, 101, 115, 100, 101, 32, 112, 111, 115, 91, 37, 100, 93, 32, 104, 105, 108, 111, 32, 37, 100, 32, 99, 111, 110, 32, 99, 111, 108, 117, 109, 110, 97, 32, 97, 110, 116, 101, 114, 105, 111, 114, 32, 37, 100, 10};
.global .align 1 .b8 $str$3[79] = {10, 42, 67, 111, 110, 100, 105, 99, 105, 111, 110, 32, 65, 82, 82, 73, 66, 65, 32, 108, 108, 101, 118, 97, 32, 97, 32, 108, 97, 32, 112, 111, 115, 105, 99, 105, 111, 110, 91, 37, 100, 93, 32, 100, 101, 115, 100, 101, 32, 112, 111, 115, 91, 37, 100, 93, 32, 104, 105, 108, 111, 32, 37, 100, 32, 99, 111, 110, 32, 99, 111, 108, 111, 114, 32, 37, 100, 10};
.global .align 1 .b8 $str$4[79] = {10, 67, 111, 110, 100, 105, 99, 105, 111, 110, 32, 68, 69, 82, 69, 67, 72, 65, 32, 108, 108, 101, 118, 97, 32, 97, 32, 108, 97, 32, 112, 111, 115, 105, 99, 105, 111, 110, 91, 37, 100, 93, 32, 100, 101, 115, 100, 101, 32, 112, 111, 115, 91, 37, 100, 93, 32, 104, 105, 108, 111, 32, 37, 100, 32, 99, 111, 110, 32, 99, 111, 108, 111, 114, 32, 37, 100, 10};
.global .align 1 .b8 $str$5[52] = {10, 65, 118, 97, 110, 122, 97, 32, 97, 32, 108, 97, 32, 112, 111, 115, 32, 68, 69, 82, 69, 67, 72, 65, 32, 91, 37, 100, 93, 32, 104, 105, 108, 111, 32, 37, 100, 32, 99, 111, 110, 32, 99, 111, 108, 111, 114, 32, 37, 100, 10};
.global .align 1 .b8 $str$6[58] = {10, 65, 118, 97, 110, 122, 97, 32, 97, 32, 108, 97, 32, 112, 111, 115, 32, 100, 101, 32, 65, 66, 65, 74, 79, 32, 91, 37, 100, 93, 32, 117, 108, 116, 105, 109, 97, 32, 112, 111, 115, 105, 99, 105, 111, 110, 32, 37, 100, 32, 104, 105, 108, 111, 32, 37, 100};
.global .align 1 .b8 $str$7[40] = {10, 65, 118, 97, 110, 122, 97, 32, 97, 32, 108, 97, 32, 112, 111, 115, 32, 73, 90, 81, 85, 73, 69, 82, 68, 65, 32, 91, 37, 100, 93, 32, 104, 105, 108, 111, 32, 37, 100};
.global .align 1 .b8 $str$8[56] = {10, 65, 118, 97, 110, 122, 97, 32, 97, 32, 108, 97, 32, 112, 111, 115, 32, 65, 82, 82, 73, 66, 65, 32, 91, 37, 100, 93, 32, 117, 108, 116, 105, 109, 97, 32, 112, 111, 115, 105, 99, 105, 111, 110, 32, 37, 100, 32, 104, 105, 108, 111, 32, 37, 100};
.global .align 1 .b8 $str$9[22] = {10, 78, 117, 109, 101, 114, 111, 32, 101, 108, 101, 109, 101, 110, 116, 111, 115, 32, 37, 100, 10};
.global .align 1 .b8 $str$10[25] = {10, 67, 97, 109, 105, 110, 111, 32, 69, 78, 67, 79, 78, 84, 82, 65, 68, 79, 32, 91, 37, 100, 93, 10};
.global .align 1 .b8 $str$11[58] = {10, 67, 97, 109, 105, 110, 111, 32, 110, 111, 32, 101, 110, 99, 111, 110, 116, 114, 97, 100, 111, 32, 100, 101, 115, 100, 101, 32, 108, 97, 32, 112, 111, 115, 105, 99, 105, 111, 110, 32, 37, 100, 32, 105, 110, 100, 101, 120, 32, 118, 97, 108, 101, 32, 37, 100, 10};
.global .align 1 .b8 $str$12[20] = {68, 69, 86, 95, 69, 78, 67, 79, 78, 84, 82, 65, 68, 79, 32, 37, 100, 32, 10};
.global .align 1 .b8 $str$13[15] = {68, 69, 86, 95, 73, 78, 68, 69, 88, 32, 37, 100, 32, 10};
.global .align 1 .b8 $str$14[26] = {80, 111, 115, 105, 99, 105, 111, 110, 32, 97, 32, 101, 110, 99, 111, 110, 116, 114, 97, 114, 32, 37, 100, 32, 10};

.visible .entry _Z11kernelBombaPiiii(
	.param .u64 .ptr .align 1 _Z11kernelBombaPiiii_param_0,
	.param .u32 _Z11kernelBombaPiiii_param_1,
	.param .u32 _Z11kernelBombaPiiii_param_2,
	.param .u32 _Z11kernelBombaPiiii_param_3
)
{
	.reg .pred 	%p<10>;
	.reg .b32 	%r<26>;
	.reg .b64 	%rd<7>;

	ld.param.u64 	%rd2, [_Z11kernelBombaPiiii_param_0];
	ld.param.u32 	%r5, [_Z11kernelBombaPiiii_param_1];
	ld.param.u32 	%r6, [_Z11kernelBombaPiiii_param_2];
	ld.param.u32 	%r7, [_Z11kernelBombaPiiii_param_3];
	cvta.to.global.u64 	%rd1, %rd2;
	mov.u32 	%r8, %ctaid.x;
	mov.u32 	%r9, %ntid.x;
	mov.u32 	%r10, %tid.x;
	mad.lo.s32 	%r11, %r8, %r9, %r10;
	mov.u32 	%r12, %ctaid.y;
	mov.u32 	%r13, %ntid.y;
	mov.u32 	%r14, %tid.y;
	mad.lo.s32 	%r15, %r12, %r13, %r14;
	mad.lo.s32 	%r16, %r5, %r11, %r15;
	setp.gt.s32 	%p1, %r6, %r5;
	mad.lo.s32 	%r17, %r6, %r15, %r11;
	selp.b32 	%r1, %r17, %r16, %p1;
	div.s32 	%r2, %r1, %r6;
	mul.lo.s32 	%r18, %r2, %r6;
	sub.s32 	%r3, %r1, %r18;
	div.s32 	%r4, %r7, %r6;
	setp.le.s32 	%p2, %r5, %r15;
	setp.le.s32 	%p3, %r6, %r11;
	or.pred  	%p4, %p2, %p3;
	@%p4 bra 	$L__BB0_5;
	setp.eq.s32 	%p5, %r4, %r2;
	@%p5 bra 	$L__BB0_4;
	mul.lo.s32 	%r19, %r4, %r6;
	sub.s32 	%r20, %r7, %r19;
	setp.ne.s32 	%p6, %r20, %r3;
	@%p6 bra 	$L__BB0_5;
	not.b32 	%r21, %r3;
	shr.u32 	%r22, %r21, 31;
	setp.lt.s32 	%p7, %r6, %r22;
	mul.lo.s32 	%r23, %r6, %r5;
	setp.ge.s32 	%p8, %r1, %r23;
	or.pred  	%p9, %p7, %p8;
	@%p9 bra 	$L__BB0_5;
$L__BB0_4:
	mul.wide.s32 	%rd3, %r1, 4;
	add.s64 	%rd4, %rd1, %rd3;
	mov.b32 	%r24, -1;
	st.global.u32 	[%rd4], %r24;
$L__BB0_5:
	bar.sync 	0;
	mul.wide.s32 	%rd5, %r7, 4;
	add.s64 	%rd6, %rd1, %rd5;
	mov.b32 	%r25, -1;
	st.global.u32 	[%rd6], %r25;
	ret;

}
	// .globl	_Z9kernelTNTPiiii
.visible .entry _Z9kernelTNTPiiii(
	.param .u64 .ptr .align 1 _Z9kernelTNTPiiii_param_0,
	.param .u32 _Z9kernelTNTPiiii_param_1,
	.param .u32 _Z9kernelTNTPiiii_param_2,
	.param .u32 _Z9kernelTNTPiiii_param_3
)
{
	.reg .pred 	%p<25>;
	.reg .b32 	%r<30>;
	.reg .b64 	%rd<7>;

	ld.param.u64 	%rd2, [_Z9kernelTNTPiiii_param_0];
	ld.param.u32 	%r5, [_Z9kernelTNTPiiii_param_1];
	ld.param.u32 	%r6, [_Z9kernelTNTPiiii_param_2];
	ld.param.u32 	%r7, [_Z9kernelTNTPiiii_param_3];
	cvta.to.global.u64 	%rd1, %rd2;
	mov.u32 	%r8, %ctaid.x;
	mov.u32 	%r9, %ntid.x;
	mov.u32 	%r10, %tid.x;
	mad.lo.s32 	%r11, %r8, %r9, %r10;
	mov.u32 	%r12, %ctaid.y;
	mov.u32 	%r13, %ntid.y;
	mov.u32 	%r14, %tid.y;
	mad.lo.s32 	%r15, %r12, %r13, %r14;
	mad.lo.s32 	%r16, %r5, %r11, %r15;
	setp.gt.s32 	%p3, %r6, %r5;
	mad.lo.s32 	%r17, %r6, %r15, %r11;
	selp.b32 	%r1, %r17, %r16, %p3;
	setp.le.s32 	%p4, %r5, %r15;
	setp.le.s32 	%p5, %r6, %r11;
	or.pred  	%p6, %p4, %p5;
	@%p6 bra 	$L__BB1_5;
	div.s32 	%r18, %r1, %r6;
	mul.lo.s32 	%r19, %r18, %r6;
	sub.s32 	%r3, %r1, %r19;
	div.s32 	%r20, %r7, %r6;
	mul.lo.s32 	%r22, %r20, %r6;
	sub.s32 	%r4, %r7, %r22;
	add.s32 	%r23, %r20, 4;
	add.s32 	%r24, %r20, -4;
	setp.gt.s32 	%p8, %r24, %r18;
	setp.gt.s32 	%p9, %r18, %r23;
	mov.pred 	%p24, 0;
	or.pred  	%p10, %p8, %p9;
	@%p10 bra 	$L__BB1_3;
	add.s32 	%r25, %r4, -4;
	setp.le.s32 	%p24, %r25, %r3;
$L__BB1_3:
	add.s32 	%r26, %r4, 4;
	setp.le.s32 	%p11, %r3, %r26;
	and.pred  	%p12, %p24, %p11;
	setp.gt.s32 	%p13, %r18, -1;
	and.pred  	%p14, %p13, %p12;
	setp.lt.s32 	%p15, %r18, %r5;
	and.pred  	%p16, %p15, %p14;
	setp.gt.s32 	%p17, %r3, -1;
	setp.lt.s32 	%p18, %r3, %r6;
	and.pred  	%p19, %p17, %p18;
	and.pred  	%p20, %p16, %p19;
	not.pred 	%p21, %p20;
	mul.lo.s32 	%r27, %r6, %r5;
	setp.ge.s32 	%p22, %r1, %r27;
	or.pred  	%p23, %p21, %p22;
	@%p23 bra 	$L__BB1_5;
	mul.wide.s32 	%rd3, %r1, 4;
	add.s64 	%rd4, %rd1, %rd3;
	mov.b32 	%r28, -1;
	st.global.u32 	[%rd4], %r28;
$L__BB1_5:
	bar.sync 	0;
	mul.wide.s32 	%rd5, %r7, 4;
	add.s64 	%rd6, %rd1, %rd5;
	mov.b32 	%r29, -1;
	st.global.u32 	[%rd6], %r29;
	ret;

}
	// .globl	_Z18kernelRompeCabezasPiiiii
.visible .entry _Z18kernelRompeCabezasPiiiii(
	.param .u64 .ptr .align 1 _Z18kernelRompeCabezasPiiiii_param_0,
	.param .u32 _Z18kernelRompeCabezasPiiiii_param_1,
	.param .u32 _Z18kernelRompeCabezasPiiiii_param_2,
	.param .u32 _Z18kernelRompeCabezasPiiiii_param_3,
	.param .u32 _Z18kernelRompeCabezasPiiiii_param_4
)
{
	.reg .pred 	%p<7>;
	.reg .b32 	%r<21>;
	.reg .b64 	%rd<7>;

	ld.param.u64 	%rd3, [_Z18kernelRompeCabezasPiiiii_param_0];
	ld.param.u32 	%r2, [_Z18kernelRompeCabezasPiiiii_param_1];
	ld.param.u32 	%r6, [_Z18kernelRompeCabezasPiiiii_param_2];
	ld.param.u32 	%r4, [_Z18kernelRompeCabezasPiiiii_param_3];
	ld.param.u32 	%r5, [_Z18kernelRompeCabezasPiiiii_param_4];
	cvta.to.global.u64 	%rd1, %rd3;
	mov.u32 	%r7, %ctaid.x;
	mov.u32 	%r8, %ntid.x;
	mov.u32 	%r9, %tid.x;
	mad.lo.s32 	%r10, %r7, %r8, %r9;
	mov.u32 	%r11, %ctaid.y;
	mov.u32 	%r12, %ntid.y;
	mov.u32 	%r13, %tid.y;
	mad.lo.s32 	%r14, %r11, %r12, %r13;
	max.s32 	%r16, %r6, %r2;
	mad.lo.s32 	%r1, %r16, %r10, %r14;
	setp.le.s32 	%p1, %r2, %r10;
	setp.le.s32 	%p2, %r6, %r14;
	or.pred  	%p3, %p1, %p2;
	@%p3 bra 	$L__BB2_3;
	mul.wide.s32 	%rd4, %r1, 4;
	add.s64 	%rd2, %rd1, %rd4;
	ld.global.u32 	%r17, [%rd2];
	setp.ne.s32 	%p4, %r17, %r4;
	mul.lo.s32 	%r18, %r6, %r2;
	setp.ge.s32 	%p5, %r1, %r18;
	or.pred  	%p6, %p4, %p5;
	@%p6 bra 	$L__BB2_3;
	mov.b32 	%r19, -1;
	st.global.u32 	[%rd2], %r19;
$L__BB2_3:
	bar.sync 	0;
	mul.wide.s32 	%rd5, %r5, 4;
	add.s64 	%rd6, %rd1, %rd5;
	mov.b32 	%r20, -1;
	st.global.u32 	[%rd6], %r20;
	ret;

}
	// .globl	_Z20kernelGenerarTableroPiiiii
.visible .entry _Z20kernelGenerarTableroPiiiii(
	.param .u64 .ptr .align 1 _Z20kernelGenerarTableroPiiiii_param_0,
	.param .u32 _Z20kernelGenerarTableroPiiiii_param_1,
	.param .u32 _Z20kernelGenerarTableroPiiiii_param_2,
	.param .u32 _Z20kernelGenerarTableroPiiiii_param_3,
	.param .u32 _Z20kernelGenerarTableroPiiiii_param_4
)
{
	.local .align 8 .b8 	__local_depot3[48];
	.reg .b64 	%SP;
	.reg .b64 	%SPL;
	.reg .pred 	%p<68>;
	.reg .b32 	%r<1209>;
	.reg .b64 	%rd<27>;

	mov.u64 	%SPL, __local_depot3;
	ld.param.u64 	%rd10, [_Z20kernelGenerarTableroPiiiii_param_0];
	ld.param.u32 	%r541, [_Z20kernelGenerarTableroPiiiii_param_1];
	ld.param.u32 	%r542, [_Z20kernelGenerarTableroPiiiii_param_2];
	ld.param.u32 	%r543, [_Z20kernelGenerarTableroPiiiii_param_3];
	ld.param.u32 	%r544, [_Z20kernelGenerarTableroPiiiii_param_4];
	mov.u32 	%r545, %ctaid.x;
	mov.u32 	%r546, %ntid.x;
	mov.u32 	%r547, %tid.x;
	mad.lo.s32 	%r548, %r545, %r546, %r547;
	mov.u32 	%r549, %ctaid.y;
	mov.u32 	%r550, %ntid.y;
	mov.u32 	%r551, %tid.y;
	mad.lo.s32 	%r552, %r549, %r550, %r551;
	mad.lo.s32 	%r553, %r544, %r548, %r552;
	setp.gt.s32 	%p1, %r543, %r544;
	mad.lo.s32 	%r554, %r543, %r552, %r548;
	selp.b32 	%r1, %r554, %r553, %p1;
	setp.le.s32 	%p2, %r544, %r552;
	setp.le.s32 	%p3, %r543, %r548;
	or.pred  	%p4, %p3, %p2;
	@%p4 bra 	$L__BB3_117;
	add.u64 	%rd1, %SPL, 0;
	cvt.s64.s32 	%rd2, %r1;
	xor.b32  	%r555, %r541, -1429050551;
	mul.lo.s32 	%r556, %r555, 1099087573;
	setp.gt.s32 	%p5, %r541, -1;
	selp.b32 	%r557, -644748465, -1947113066, %p5;
	add.s32 	%r558, %r557, %r556;
	add.s32 	%r2, %r558, 6615241;
	add.s32 	%r945, %r556, 123456789;
	st.local.v2.u32 	[%rd1], {%r2, %r945};
	xor.b32  	%r559, %r556, 362436069;
	add.s32 	%r560, %r557, 521288629;
	st.local.v2.u32 	[%rd1+8], {%r559, %r560};
	xor.b32  	%r561, %r557, 88675123;
	add.s32 	%r941, %r556, 5783321;
	st.local.v2.u32 	[%rd1+16], {%r561, %r941};
	setp.eq.s32 	%p6, %r1, 0;
	@%p6 bra 	$L__BB3_116;
	mov.b32 	%r928, 0;
	mov.u64 	%rd13, precalc_xorwow_matrix;
	mov.u64 	%rd26, %rd2;
$L__BB3_3:
	mov.u64 	%rd3, %rd26;
	and.b64  	%rd4, %rd3, 3;
	setp.eq.s64 	%p7, %rd4, 0;
	@%p7 bra 	$L__BB3_115;
	mul.wide.u32 	%rd12, %r928, 3200;
	add.s64 	%rd5, %rd13, %rd12;
	mov.b32 	%r941, 0;
	mov.u32 	%r942, %r941;
	mov.u32 	%r943, %r941;
	mov.u32 	%r944, %r941;
	mov.u32 	%r945, %r941;
	mov.u32 	%r934, %r941;
$L__BB3_5:
	mul.wide.u32 	%rd14, %r934, 4;
	add.s64 	%rd15, %rd1, %rd14;
	ld.local.u32 	%r14, [%rd15+4];
	shl.b32 	%r15, %r934, 5;
	mov.b32 	%r940, 0;
$L__BB3_6:
	.pragma "nounroll";
	shr.u32 	%r565, %r14, %r940;
	and.b32  	%r566, %r565, 1;
	setp.eq.b32 	%p8, %r566, 1;
	not.pred 	%p9, %p8;
	add.s32 	%r567, %r15, %r940;
	mul.lo.s32 	%r568, %r567, 5;
	mul.wide.u32 	%rd16, %r568, 4;
	add.s64 	%rd6, %rd5, %rd16;
	@%p9 bra 	$L__BB3_8;
	ld.global.u32 	%r569, [%rd6];
	xor.b32  	%r945, %r945, %r569;
	ld.global.u32 	%r570, [%rd6+4];
	xor.b32  	%r944, %r944, %r570;
	ld.global.u32 	%r571, [%rd6+8];
	xor.b32  	%r943, %r943, %r571;
	ld.global.u32 	%r572, [%rd6+12];
	xor.b32  	%r942, %r942, %r572;
	ld.global.u32 	%r573, [%rd6+16];
	xor.b32  	%r941, %r941, %r573;
$L__BB3_8:
	and.b32  	%r575, %r565, 2;
	setp.eq.s32 	%p10, %r575, 0;
	@%p10 bra 	$L__BB3_10;
	ld.global.u32 	%r576, [%rd6+20];
	xor.b32  	%r945, %r945, %r576;
	ld.global.u32 	%r577, [%rd6+24];
	xor.b32  	%r944, %r944, %r577;
	ld.global.u32 	%r578, [%rd6+28];
	xor.b32  	%r943, %r943, %r578;
	ld.global.u32 	%r579, [%rd6+32];
	xor.b32  	%r942, %r942, %r579;
	ld.global.u32 	%r580, [%rd6+36];
	xor.b32  	%r941, %r941, %r580;
$L__BB3_10:
	and.b32  	%r582, %r565, 4;
	setp.eq.s32 	%p11, %r582, 0;
	@%p11 bra 	$L__BB3_12;
	ld.global.u32 	%r583, [%rd6+40];
	xor.b32  	%r945, %r945, %r583;
	ld.global.u32 	%r584, [%rd6+44];
	xor.b32  	%r944, %r944, %r584;
	ld.global.u32 	%r585, [%rd6+48];
	xor.b32  	%r943, %r943, %r585;
	ld.global.u32 	%r586, [%rd6+52];
	xor.b32  	%r942, %r942, %r586;
	ld.global.u32 	%r587, [%rd6+56];
	xor.b32  	%r941, %r941, %r587;
$L__BB3_12:
	and.b32  	%r589, %r565, 8;
	setp.eq.s32 	%p12, %r589, 0;
	@%p12 bra 	$L__BB3_14;
	ld.global.u32 	%r590, [%rd6+60];
	xor.b32  	%r945, %r945, %r590;
	ld.global.u32 	%r591, [%rd6+64];
	xor.b32  	%r944, %r944, %r591;
	ld.global.u32 	%r592, [%rd6+68];
	xor.b32  	%r943, %r943, %r592;
	ld.global.u32 	%r593, [%rd6+72];
	xor.b32  	%r942, %r942, %r593;
	ld.global.u32 	%r594, [%rd6+76];
	xor.b32  	%r941, %r941, %r594;
$L__BB3_14:
	and.b32  	%r596, %r565, 16;
	setp.eq.s32 	%p13, %r596, 0;
	@%p13 bra 	$L__BB3_16;
	ld.global.u32 	%r597, [%rd6+80];
	xor.b32  	%r945, %r945, %r597;
	ld.global.u32 	%r598, [%rd6+84];
	xor.b32  	%r944, %r944, %r598;
	ld.global.u32 	%r599, [%rd6+88];
	xor.b32  	%r943, %r943, %r599;
	ld.global.u32 	%r600, [%rd6+92];
	xor.b32  	%r942, %r942, %r600;
	ld.global.u32 	%r601, [%rd6+96];
	xor.b32  	%r941, %r941, %r601;
$L__BB3_16:
	and.b32  	%r603, %r565, 32;
	setp.eq.s32 	%p14, %r603, 0;
	@%p14 bra 	$L__BB3_18;
	ld.global.u32 	%r604, [%rd6+100];
	xor.b32  	%r945, %r945, %r604;
	ld.global.u32 	%r605, [%rd6+104];
	xor.b32  	%r944, %r944, %r605;
	ld.global.u32 	%r606, [%rd6+108];
	xor.b32  	%r943, %r943, %r606;
	ld.global.u32 	%r607, [%rd6+112];
	xor.b32  	%r942, %r942, %r607;
	ld.global.u32 	%r608, [%rd6+116];
	xor.b32  	%r941, %r941, %r608;
$L__BB3_18:
	and.b32  	%r610, %r565, 64;
	setp.eq.s32 	%p15, %r610, 0;
	@%p15 bra 	$L__BB3_20;
	ld.global.u32 	%r611, [%rd6+120];
	xor.b32  	%r945, %r945, %r611;
	ld.global.u32 	%r612, [%rd6+124];
	xor.b32  	%r944, %r944, %r612;
	ld.global.u32 	%r613, [%rd6+128];
	xor.b32  	%r943, %r943, %r613;
	ld.global.u32 	%r614, [%rd6+132];
	xor.b32  	%r942, %r942, %r614;
	ld.global.u32 	%r615, [%rd6+136];
	xor.b32  	%r941, %r941, %r615;
$L__BB3_20:
	and.b32  	%r617, %r565, 128;
	setp.eq.s32 	%p16, %r617, 0;
	@%p16 bra 	$L__BB3_22;
	ld.global.u32 	%r618, [%rd6+140];
	xor.b32  	%r945, %r945, %r618;
	ld.global.u32 	%r619, [%rd6+144];
	xor.b32  	%r944, %r944, %r619;
	ld.global.u32 	%r620, [%rd6+148];
	xor.b32  	%r943, %r943, %r620;
	ld.global.u32 	%r621, [%rd6+152];
	xor.b32  	%r942, %r942, %r621;
	ld.global.u32 	%r622, [%rd6+156];
	xor.b32  	%r941, %r941, %r622;
$L__BB3_22:
	and.b32  	%r624, %r565, 256;
	setp.eq.s32 	%p17, %r624, 0;
	@%p17 bra 	$L__BB3_24;
	ld.global.u32 	%r625, [%rd6+160];
	xor.b32  	%r945, %r945, %r625;
	ld.global.u32 	%r626, [%rd6+164];
	xor.b32  	%r944, %r944, %r626;
	ld.global.u32 	%r627, [%rd6+168];
	xor.b32  	%r943, %r943, %r627;
	ld.global.u32 	%r628, [%rd6+172];
	xor.b32  	%r942, %r942, %r628;
	ld.global.u32 	%r629, [%rd6+176];
	xor.b32  	%r941, %r941, %r629;
$L__BB3_24:
	and.b32  	%r631, %r565, 512;
	setp.eq.s32 	%p18, %r631, 0;
	@%p18 bra 	$L__BB3_26;
	ld.global.u32 	%r632, [%rd6+180];
	xor.b32  	%r945, %r945, %r632;
	ld.global.u32 	%r633, [%rd6+184];
	xor.b32  	%r944, %r944, %r633;
	ld.global.u32 	%r634, [%rd6+188];
	xor.b32  	%r943, %r943, %r634;
	ld.global.u32 	%r635, [%rd6+192];
	xor.b32  	%r942, %r942, %r635;
	ld.global.u32 	%r636, [%rd6+196];
	xor.b32  	%r941, %r941, %r636;
$L__BB3_26:
	and.b32  	%r638, %r565, 1024;
	setp.eq.s32 	%p19, %r638, 0;
	@%p19 bra 	$L__BB3_28;
	ld.global.u32 	%r639, [%rd6+200];
	xor.b32  	%r945, %r945, %r639;
	ld.global.u32 	%r640, [%rd6+204];
	xor.b32  	%r944, %r944, %r640;
	ld.global.u32 	%r641, [%rd6+208];
	xor.b32  	%r943, %r943, %r641;
	ld.global.u32 	%r642, [%rd6+212];
	xor.b32  	%r942, %r942, %r642;
	ld.global.u32 	%r643, [%rd6+216];
	xor.b32  	%r941, %r941, %r643;
$L__BB3_28:
	and.b32  	%r645, %r565, 2048;
	setp.eq.s32 	%p20, %r645, 0;
	@%p20 bra 	$L__BB3_30;
	ld.global.u32 	%r646, [%rd6+220];
	xor.b32  	%r945, %r945, %r646;
	ld.global.u32 	%r647, [%rd6+224];
	xor.b32  	%r944, %r944, %r647;
	ld.global.u32 	%r648, [%rd6+228];
	xor.b32  	%r943, %r943, %r648;
	ld.global.u32 	%r649, [%rd6+232];
	xor.b32  	%r942, %r942, %r649;
	ld.global.u32 	%r650, [%rd6+236];
	xor.b32  	%r941, %r941, %r650;
$L__BB3_30:
	and.b32  	%r652, %r565, 4096;
	setp.eq.s32 	%p21, %r652, 0;
	@%p21 bra 	$L__BB3_32;
	ld.global.u32 	%r653, [%rd6+240];
	xor.b32  	%r945, %r945, %r653;
	ld.global.u32 	%r654, [%rd6+244];
	xor.b32  	%r944, %r944, %r654;
	ld.global.u32 	%r655, [%rd6+248];
	xor.b32  	%r943, %r943, %r655;
	ld.global.u32 	%r656, [%rd6+252];
	xor.b32  	%r942, %r942, %r656;
	ld.global.u32 	%r657, [%rd6+256];
	xor.b32  	%r941, %r941, %r657;
$L__BB3_32:
	and.b32  	%r659, %r565, 8192;
	setp.eq.s32 	%p22, %r659, 0;
	@%p22 bra 	$L__BB3_34;
	ld.global.u32 	%r660, [%rd6+260];
	xor.b32  	%r945, %r945, %r660;
	ld.global.u32 	%r661, [%rd6+264];
	xor.b32  	%r944, %r944, %r661;
	ld.global.u32 	%r662, [%rd6+268];
	xor.b32  	%r943, %r943, %r662;
	ld.global.u32 	%r663, [%rd6+272];
	xor.b32  	%r942, %r942, %r663;
	ld.global.u32 	%r664, [%rd6+276];
	xor.b32  	%r941, %r941, %r664;
$L__BB3_34:
	and.b32  	%r666, %r565, 16384;
	setp.eq.s32 	%p23, %r666, 0;
	@%p23 bra 	$L__BB3_36;
	ld.global.u32 	%r667, [%rd6+280];
	xor.b32  	%r945, %r945, %r667;
	ld.global.u32 	%r668, [%rd6+284];
	xor.b32  	%r944, %r944, %r668;
	ld.global.u32 	%r669, [%rd6+288];
	xor.b32  	%r943, %r943, %r669;
	ld.global.u32 	%r670, [%rd6+292];
	xor.b32  	%r942, %r942, %r670;
	ld.global.u32 	%r671, [%rd6+296];
	xor.b32  	%r941, %r941, %r671;
$L__BB3_36:
	and.b32  	%r673, %r565, 32768;
	setp.eq.s32 	%p24, %r673, 0;
	@%p24 bra 	$L__BB3_38;
	ld.global.u32 	%r674, [%rd6+300];
	xor.b32  	%r945, %r945, %r674;
	ld.global.u32 	%r675, [%rd6+304];
	xor.b32  	%r944, %r944, %r675;
	ld.global.u32 	%r676, [%rd6+308];
	xor.b32  	%r943, %r943, %r676;
	ld.global.u32 	%r677, [%rd6+312];
	xor.b32  	%r942, %r942, %r677;
	ld.global.u32 	%r678, [%rd6+316];
	xor.b32  	%r941, %r941, %r678;
$L__BB3_38:
	add.s32 	%r940, %r940, 16;
	setp.ne.s32 	%p25, %r940, 32;
	@%p25 bra 	$L__BB3_6;
	mad.lo.s32 	%r679, %r934, -31, %r15;
	add.s32 	%r934, %r679, 1;
	setp.ne.s32 	%p26, %r934, 5;
	@%p26 bra 	$L__BB3_5;
	st.local.u32 	[%rd1+4], %r945;
	st.local.v2.u32 	[%rd1+8], {%r944, %r943};
	st.local.v2.u32 	[%rd1+16], {%r942, %r941};
	setp.eq.s64 	%p27, %rd4, 1;
	@%p27 bra 	$L__BB3_115;
	mov.b32 	%r941, 0;
	mov.u32 	%r1034, %r941;
	mov.u32 	%r1035, %r941;
	mov.u32 	%r1036, %r941;
	mov.u32 	%r945, %r941;
	mov.u32 	%r1026, %r941;
$L__BB3_42:
	mul.wide.u32 	%rd17, %r1026, 4;
	add.s64 	%rd18, %rd1, %rd17;
	ld.local.u32 	%r190, [%rd18+4];
	shl.b32 	%r191, %r1026, 5;
	mov.b32 	%r1032, 0;
$L__BB3_43:
	.pragma "nounroll";
	shr.u32 	%r682, %r190, %r1032;
	and.b32  	%r683, %r682, 1;
	setp.eq.b32 	%p28, %r683, 1;
	not.pred 	%p29, %p28;
	add.s32 	%r684, %r191, %r1032;
	mul.lo.s32 	%r685, %r684, 5;
	mul.wide.u32 	%rd19, %r685, 4;
	add.s64 	%rd7, %rd5, %rd19;
	@%p29 bra 	$L__BB3_45;
	ld.global.u32 	%r686, [%rd7];
	xor.b32  	%r945, %r945, %r686;
	ld.global.u32 	%r687, [%rd7+4];
	xor.b32  	%r1036, %r1036, %r687;
	ld.global.u32 	%r688, [%rd7+8];
	xor.b32  	%r1035, %r1035, %r688;
	ld.global.u32 	%r689, [%rd7+12];
	xor.b32  	%r1034, %r1034, %r689;
	ld.global.u32 	%r690, [%rd7+16];
	xor.b32  	%r941, %r941, %r690;
$L__BB3_45:
	and.b32  	%r692, %r682, 2;
	setp.eq.s32 	%p30, %r692, 0;
	@%p30 bra 	$L__BB3_47;
	ld.global.u32 	%r693, [%rd7+20];
	xor.b32  	%r945, %r945, %r693;
	ld.global.u32 	%r694, [%rd7+24];
	xor.b32  	%r1036, %r1036, %r694;
	ld.global.u32 	%r695, [%rd7+28];
	xor.b32  	%r1035, %r1035, %r695;
	ld.global.u32 	%r696, [%rd7+32];
	xor.b32  	%r1034, %r1034, %r696;
	ld.global.u32 	%r697, [%rd7+36];
	xor.b32  	%r941, %r941, %r697;
$L__BB3_47:
	and.b32  	%r699, %r682, 4;
	setp.eq.s32 	%p31, %r699, 0;
	@%p31 bra 	$L__BB3_49;
	ld.global.u32 	%r700, [%rd7+40];
	xor.b32  	%r945, %r945, %r700;
	ld.global.u32 	%r701, [%rd7+44];
	xor.b32  	%r1036, %r1036, %r701;
	ld.global.u32 	%r702, [%rd7+48];
	xor.b32  	%r1035, %r1035, %r702;
	ld.global.u32 	%r703, [%rd7+52];
	xor.b32  	%r1034, %r1034, %r703;
	ld.global.u32 	%r704, [%rd7+56];
	xor.b32  	%r941, %r941, %r704;
$L__BB3_49:
	and.b32  	%r706, %r682, 8;
	setp.eq.s32 	%p32, %r706, 0;
	@%p32 bra 	$L__BB3_51;
	ld.global.u32 	%r707, [%rd7+60];
	xor.b32  	%r945, %r945, %r707;
	ld.global.u32 	%r708, [%rd7+64];
	xor.b32  	%r1036, %r1036, %r708;
	ld.global.u32 	%r709, [%rd7+68];
	xor.b32  	%r1035, %r1035, %r709;
	ld.global.u32 	%r710, [%rd7+72];
	xor.b32  	%r1034, %r1034, %r710;
	ld.global.u32 	%r711, [%rd7+76];
	xor.b32  	%r941, %r941, %r711;
$L__BB3_51:
	and.b32  	%r713, %r682, 16;
	setp.eq.s32 	%p33, %r713, 0;
	@%p33 bra 	$L__BB3_53;
	ld.global.u32 	%r714, [%rd7+80];
	xor.b32  	%r945, %r945, %r714;
	ld.global.u32 	%r715, [%rd7+84];
	xor.b32  	%r1036, %r1036, %r715;
	ld.global.u32 	%r716, [%rd7+88];
	xor.b32  	%r1035, %r1035, %r716;
	ld.global.u32 	%r717, [%rd7+92];
	xor.b32  	%r1034, %r1034, %r717;
	ld.global.u32 	%r718, [%rd7+96];
	xor.b32  	%r941, %r941, %r718;
$L__BB3_53:
	and.b32  	%r720, %r682, 32;
	setp.eq.s32 	%p34, %r720, 0;
	@%p34 bra 	$L__BB3_55;
	ld.global.u32 	%r721, [%rd7+100];
	xor.b32  	%r945, %r945, %r721;
	ld.global.u32 	%r722, [%rd7+104];
	xor.b32  	%r1036, %r1036, %r722;
	ld.global.u32 	%r723, [%rd7+108];
	xor.b32  	%r1035, %r1035, %r723;
	ld.global.u32 	%r724, [%rd7+112];
	xor.b32  	%r1034, %r1034, %r724;
	ld.global.u32 	%r725, [%rd7+116];
	xor.b32  	%r941, %r941, %r725;
$L__BB3_55:
	and.b32  	%r727, %r682, 64;
	setp.eq.s32 	%p35, %r727, 0;
	@%p35 bra 	$L__BB3_57;
	ld.global.u32 	%r728, [%rd7+120];
	xor.b32  	%r945, %r945, %r728;
	ld.global.u32 	%r729, [%rd7+124];
	xor.b32  	%r1036, %r1036, %r729;
	ld.global.u32 	%r730, [%rd7+128];
	xor.b32  	%r1035, %r1035, %r730;
	ld.global.u32 	%r731, [%rd7+132];
	xor.b32  	%r1034, %r1034, %r731;
	ld.global.u32 	%r732, [%rd7+136];
	xor.b32  	%r941, %r941, %r732;
$L__BB3_57:
	and.b32  	%r734, %r682, 128;
	setp.eq.s32 	%p36, %r734, 0;
	@%p36 bra 	$L__BB3_59;
	ld.global.u32 	%r735, [%rd7+140];
	xor.b32  	%r945, %r945, %r735;
	ld.global.u32 	%r736, [%rd7+144];
	xor.b32  	%r1036, %r1036, %r736;
	ld.global.u32 	%r737, [%rd7+148];
	xor.b32  	%r1035, %r1035, %r737;
	ld.global.u32 	%r738, [%rd7+152];
	xor.b32  	%r1034, %r1034, %r738;
	ld.global.u32 	%r739, [%rd7+156];
	xor.b32  	%r941, %r941, %r739;
$L__BB3_59:
	and.b32  	%r741, %r682, 256;
	setp.eq.s32 	%p37, %r741, 0;
	@%p37 bra 	$L__BB3_61;
	ld.global.u32 	%r742, [%rd7+160];
	xor.b32  	%r945, %r945, %r742;
	ld.global.u32 	%r743, [%rd7+164];
	xor.b32  	%r1036, %r1036, %r743;
	ld.global.u32 	%r744, [%rd7+168];
	xor.b32  	%r1035, %r1035, %r744;
	ld.global.u32 	%r745, [%rd7+172];
	xor.b32  	%r1034, %r1034, %r745;
	ld.global.u32 	%r746, [%rd7+176];
	xor.b32  	%r941, %r941, %r746;
$L__BB3_61:
	and.b32  	%r748, %r682, 512;
	setp.eq.s32 	%p38, %r748, 0;
	@%p38 bra 	$L__BB3_63;
	ld.global.u32 	%r749, [%rd7+180];
	xor.b32  	%r945, %r945, %r749;
	ld.global.u32 	%r750, [%rd7+184];
	xor.b32  	%r1036, %r1036, %r750;
	ld.global.u32 	%r751, [%rd7+188];
	xor.b32  	%r1035, %r1035, %r751;
	ld.global.u32 	%r752, [%rd7+192];
	xor.b32  	%r1034, %r1034, %r752;
	ld.global.u32 	%r753, [%rd7+196];
	xor.b32  	%r941, %r941, %r753;
$L__BB3_63:
	and.b32  	%r755, %r682, 1024;
	setp.eq.s32 	%p39, %r755, 0;
	@%p39 bra 	$L__BB3_65;
	ld.global.u32 	%r756, [%rd7+200];
	xor.b32  	%r945, %r945, %r756;
	ld.global.u32 	%r757, [%rd7+204];
	xor.b32  	%r1036, %r1036, %r757;
	ld.global.u32 	%r758, [%rd7+208];
	xor.b32  	%r1035, %r1035, %r758;
	ld.global.u32 	%r759, [%rd7+212];
	xor.b32  	%r1034, %r1034, %r759;
	ld.global.u32 	%r760, [%rd7+216];
	xor.b32  	%r941, %r941, %r760;
$L__BB3_65:
	and.b32  	%r762, %r682, 2048;
	setp.eq.s32 	%p40, %r762, 0;
	@%p40 bra 	$L__BB3_67;
	ld.global.u32 	%r763, [%rd7+220];
	xor.b32  	%r945, %r945, %r763;
	ld.global.u32 	%r764, [%rd7+224];
	xor.b32  	%r1036, %r1036, %r764;
	ld.global.u32 	%r765, [%rd7+228];
	xor.b32  	%r1035, %r1035, %r765;
	ld.global.u32 	%r766, [%rd7+232];
	xor.b32  	%r1034, %r1034, %r766;
	ld.global.u32 	%r767, [%rd7+236];
	xor.b32  	%r941, %r941, %r767;
$L__BB3_67:
	and.b32  	%r769, %r682, 4096;
	setp.eq.s32 	%p41, %r769, 0;
	@%p41 bra 	$L__BB3_69;
	ld.global.u32 	%r770, [%rd7+240];
	xor.b32  	%r945, %r945, %r770;
	ld.global.u32 	%r771, [%rd7+244];
	xor.b32  	%r1036, %r1036, %r771;
	ld.global.u32 	%r772, [%rd7+248];
	xor.b32  	%r1035, %r1035, %r772;
	ld.global.u32 	%r773, [%rd7+252];
	xor.b32  	%r1034, %r1034, %r773;
	ld.global.u32 	%r774, [%rd7+256];
	xor.b32  	%r941, %r941, %r774;
$L__BB3_69:
	and.b32  	%r776, %r682, 8192;
	setp.eq.s32 	%p42, %r776, 0;
	@%p42 bra 	$L__BB3_71;
	ld.global.u32 	%r777, [%rd7+260];
	xor.b32  	%r945, %r945, %r777;
	ld.global.u32 	%r778, [%rd7+264];
	xor.b32  	%r1036, %r1036, %r778;
	ld.global.u32 	%r779, [%rd7+268];
	xor.b32  	%r1035, %r1035, %r779;
	ld.global.u32 	%r780, [%rd7+272];
	xor.b32  	%r1034, %r1034, %r780;
	ld.global.u32 	%r781, [%rd7+276];
	xor.b32  	%r941, %r941, %r781;
$L__BB3_71:
	and.b32  	%r783, %r682, 16384;
	setp.eq.s32 	%p43, %r783, 0;
	@%p43 bra 	$L__BB3_73;
	ld.global.u32 	%r784, [%rd7+280];
	xor.b32  	%r945, %r945, %r784;
	ld.global.u32 	%r785, [%rd7+284];
	xor.b32  	%r1036, %r1036, %r785;
	ld.global.u32 	%r786, [%rd7+288];
	xor.b32  	%r1035, %r1035, %r786;
	ld.global.u32 	%r787, [%rd7+292];
	xor.b32  	%r1034, %r1034, %r787;
	ld.global.u32 	%r788, [%rd7+296];
	xor.b32  	%r941, %r941, %r788;
$L__BB3_73:
	and.b32  	%r790, %r682, 32768;
	setp.eq.s32 	%p44, %r790, 0;
	@%p44 bra 	$L__BB3_75;
	ld.global.u32 	%r791, [%rd7+300];
	xor.b32  	%r945, %r945, %r791;
	ld.global.u32 	%r792, [%rd7+304];
	xor.b32  	%r1036, %r1036, %r792;
	ld.global.u32 	%r793, [%rd7+308];
	xor.b32  	%r1035, %r1035, %r793;
	ld.global.u32 	%r794, [%rd7+312];
	xor.b32  	%r1034, %r1034, %r794;
	ld.global.u32 	%r795, [%rd7+316];
	xor.b32  	%r941, %r941, %r795;
$L__BB3_75:
	add.s32 	%r1032, %r1032, 16;
	setp.ne.s32 	%p45, %r1032, 32;
	@%p45 bra 	$L__BB3_43;
	mad.lo.s32 	%r796, %r1026, -31, %r191;
	add.s32 	%r1026, %r796, 1;
	setp.ne.s32 	%p46, %r1026, 5;
	@%p46 bra 	$L__BB3_42;
	st.local.u32 	[%rd1+4], %r945;
	st.local.v2.u32 	[%rd1+8], {%r1036, %r1035};
	st.local.v2.u32 	[%rd1+16], {%r1034, %r941};
	setp.ne.s64 	%p47, %rd4, 3;
	@%p47 bra 	$L__BB3_115;
	mov.b32 	%r941, 0;
	mov.u32 	%r1126, %r941;
	mov.u32 	%r1127, %r941;
	mov.u32 	%r1128, %r941;
	mov.u32 	%r945, %r941;
	mov.u32 	%r1118, %r941;
$L__BB3_79:
	mul.wide.u32 	%rd20, %r1118, 4;
	add.s64 	%rd21, %rd1, %rd20;
	ld.local.u32 	%r366, [%rd21+4];
	shl.b32 	%r367, %r1118, 5;
	mov.b32 	%r1124, 0;
$L__BB3_80:
	.pragma "nounroll";
	shr.u32 	%r799, %r366, %r1124;
	and.b32  	%r800, %r799, 1;
	setp.eq.b32 	%p48, %r800, 1;
	not.pred 	%p49, %p48;
	add.s32 	%r801, %r367, %r1124;
	mul.lo.s32 	%r802, %r801, 5;
	mul.wide.u32 	%rd22, %r802, 4;
	add.s64 	%rd8, %rd5, %rd22;
	@%p49 bra 	$L__BB3_82;
	ld.global.u32 	%r803, [%rd8];
	xor.b32  	%r945, %r945, %r803;
	ld.global.u32 	%r804, [%rd8+4];
	xor.b32  	%r1128, %r1128, %r804;
	ld.global.u32 	%r805, [%rd8+8];
	xor.b32  	%r1127, %r1127, %r805;
	ld.global.u32 	%r806, [%rd8+12];
	xor.b32  	%r1126, %r1126, %r806;
	ld.global.u32 	%r807, [%rd8+16];
	xor.b32  	%r941, %r941, %r807;
$L__BB3_82:
	and.b32  	%r809, %r799, 2;
	setp.eq.s32 	%p50, %r809, 0;
	@%p50 bra 	$L__BB3_84;
	ld.global.u32 	%r810, [%rd8+20];
	xor.b32  	%r945, %r945, %r810;
	ld.global.u32 	%r811, [%rd8+24];
	xor.b32  	%r1128, %r1128, %r811;
	ld.global.u32 	%r812, [%rd8+28];
	xor.b32  	%r1127, %r1127, %r812;
	ld.global.u32 	%r813, [%rd8+32];
	xor.b32  	%r1126, %r1126, %r813;
	ld.global.u32 	%r814, [%rd8+36];
	xor.b32  	%r941, %r941, %r814;
$L__BB3_84:
	and.b32  	%r816, %r799, 4;
	setp.eq.s32 	%p51, %r816, 0;
	@%p51 bra 	$L__BB3_86;
	ld.global.u32 	%r817, [%rd8+40];
	xor.b32  	%r945, %r945, %r817;
	ld.global.u32 	%r818, [%rd8+44];
	xor.b32  	%r1128, %r1128, %r818;
	ld.global.u32 	%r819, [%rd8+48];
	xor.b32  	%r1127, %r1127, %r819;
	ld.global.u32 	%r820, [%rd8+52];
	xor.b32  	%r1126, %r1126, %r820;
	ld.global.u32 	%r821, [%rd8+56];
	xor.b32  	%r941, %r941, %r821;
$L__BB3_86:
	and.b32  	%r823, %r799, 8;
	setp.eq.s32 	%p52, %r823, 0;
	@%p52 bra 	$L__BB3_88;
	ld.global.u32 	%r824, [%rd8+60];
	xor.b32  	%r945, %r945, %r824;
	ld.global.u32 	%r825, [%rd8+64];
	xor.b32  	%r1128, %r1128, %r825;
	ld.global.u32 	%r826, [%rd8+68];
	xor.b32  	%r1127, %r1127, %r826;
	ld.global.u32 	%r827, [%rd8+72];
	xor.b32  	%r1126, %r1126, %r827;
	ld.global.u32 	%r828, [%rd8+76];
	xor.b32  	%r941, %r941, %r828;
$L__BB3_88:
	and.b32  	%r830, %r799, 16;
	setp.eq.s32 	%p53, %r830, 0;
	@%p53 bra 	$L__BB3_90;
	ld.global.u32 	%r831, [%rd8+80];
	xor.b32  	%r945, %r945, %r831;
	ld.global.u32 	%r832, [%rd8+84];
	xor.b32  	%r1128, %r1128, %r832;
	ld.global.u32 	%r833, [%rd8+88];
	xor.b32  	%r1127, %r1127, %r833;
	ld.global.u32 	%r834, [%rd8+92];
	xor.b32  	%r1126, %r1126, %r834;
	ld.global.u32 	%r835, [%rd8+96];
	xor.b32  	%r941, %r941, %r835;
$L__BB3_90:
	and.b32  	%r837, %r799, 32;
	setp.eq.s32 	%p54, %r837, 0;
	@%p54 bra 	$L__BB3_92;
	ld.global.u32 	%r838, [%rd8+100];
	xor.b32  	%r945, %r945, %r838;
	ld.global.u32 	%r839, [%rd8+104];
	xor.b32  	%r1128, %r1128, %r839;
	ld.global.u32 	%r840, [%rd8+108];
	xor.b32  	%r1127, %r1127, %r840;
	ld.global.u32 	%r841, [%rd8+112];
	xor.b32  	%r1126, %r1126, %r841;
	ld.global.u32 	%r842, [%rd8+116];
	xor.b32  	%r941, %r941, %r842;
$L__BB3_92:
	and.b32  	%r844, %r799, 64;
	setp.eq.s32 	%p55, %r844, 0;
	@%p55 bra 	$L__BB3_94;
	ld.global.u32 	%r845, [%rd8+120];
	xor.b32  	%r945, %r945, %r845;
	ld.global.u32 	%r846, [%rd8+124];
	xor.b32  	%r1128, %r1128, %r846;
	ld.global.u32 	%r847, [%rd8+128];
	xor.b32  	%r1127, %r1127, %r847;
	ld.global.u32 	%r848, [%rd8+132];
	xor.b32  	%r1126, %r1126, %r848;
	ld.global.u32 	%r849, [%rd8+136];
	xor.b32  	%r941, %r941, %r849;
$L__BB3_94:
	and.b32  	%r851, %r799, 128;
	setp.eq.s32 	%p56, %r851, 0;
	@%p56 bra 	$L__BB3_96;
	ld.global.u32 	%r852, [%rd8+140];
	xor.b32  	%r945, %r945, %r852;
	ld.global.u32 	%r853, [%rd8+144];
	xor.b32  	%r1128, %r1128, %r853;
	ld.global.u32 	%r854, [%rd8+148];
	xor.b32  	%r1127, %r1127, %r854;
	ld.global.u32 	%r855, [%rd8+152];
	xor.b32  	%r1126, %r1126, %r855;
	ld.global.u32 	%r856, [%rd8+156];
	xor.b32  	%r941, %r941, %r856;
$L__BB3_96:
	and.b32  	%r858, %r799, 256;
	setp.eq.s32 	%p57, %r858, 0;
	@%p57 bra 	$L__BB3_98;
	ld.global.u32 	%r859, [%rd8+160];
	xor.b32  	%r945, %r945, %r859;
	ld.global.u32 	%r860, [%rd8+164];
	xor.b32  	%r1128, %r1128, %r860;
	ld.global.u32 	%r861, [%rd8+168];
	xor.b32  	%r1127, %r1127, %r861;
	ld.global.u32 	%r862, [%rd8+172];
	xor.b32  	%r1126, %r1126, %r862;
	ld.global.u32 	%r863, [%rd8+176];
	xor.b32  	%r941, %r941, %r863;
$L__BB3_98:
	and.b32  	%r865, %r799, 512;
	setp.eq.s32 	%p58, %r865, 0;
	@%p58 bra 	$L__BB3_100;
	ld.global.u32 	%r866, [%rd8+180];
	xor.b32  	%r945, %r945, %r866;
	ld.global.u32 	%r867, [%rd8+184];
	xor.b32  	%r1128, %r1128, %r867;
	ld.global.u32 	%r868, [%rd8+188];
	xor.b32  	%r1127, %r1127, %r868;
	ld.global.u32 	%r869, [%rd8+192];
	xor.b32  	%r1126, %r1126, %r869;
	ld.global.u32 	%r870, [%rd8+196];
	xor.b32  	%r941, %r941, %r870;
$L__BB3_100:
	and.b32  	%r872, %r799, 1024;
	setp.eq.s32 	%p59, %r872, 0;
	@%p59 bra 	$L__BB3_102;
	ld.global.u32 	%r873, [%rd8+200];
	xor.b32  	%r945, %r945, %r873;
	ld.global.u32 	%r874, [%rd8+204];
	xor.b32  	%r1128, %r1128, %r874;
	ld.global.u32 	%r875, [%rd8+208];
	xor.b32  	%r1127, %r1127, %r875;
	ld.global.u32 	%r876, [%rd8+212];
	xor.b32  	%r1126, %r1126, %r876;
	ld.global.u32 	%r877, [%rd8+216];
	xor.b32  	%r941, %r941, %r877;
$L__BB3_102:
	and.b32  	%r879, %r799, 2048;
	setp.eq.s32 	%p60, %r879, 0;
	@%p60 bra 	$L__BB3_104;
	ld.global.u32 	%r880, [%rd8+220];
	xor.b32  	%r945, %r945, %r880;
	ld.global.u32 	%r881, [%rd8+224];
	xor.b32  	%r1128, %r1128, %r881;
	ld.global.u32 	%r882, [%rd8+228];
	xor.b32  	%r1127, %r1127, %r882;
	ld.global.u32 	%r883, [%rd8+232];
	xor.b32  	%r1126, %r1126, %r883;
	ld.global.u32 	%r884, [%rd8+236];
	xor.b32  	%r941, %r941, %r884;
$L__BB3_104:
	and.b32  	%r886, %r799, 4096;
	setp.eq.s32 	%p61, %r886, 0;
	@%p61 bra 	$L__BB3_106;
	ld.global.u32 	%r887, [%rd8+240];
	xor.b32  	%r945, %r945, %r887;
	ld.global.u32 	%r888, [%rd8+244];
	xor.b32  	%r1128, %r1128, %r888;
	ld.global.u32 	%r889, [%rd8+248];
	xor.b32  	%r1127, %r1127, %r889;
	ld.global.u32 	%r890, [%rd8+252];
	xor.b32  	%r1126, %r1126, %r890;
	ld.global.u32 	%r891, [%rd8+256];
	xor.b32  	%r941, %r941, %r891;
$L__BB3_106:
	and.b32  	%r893, %r799, 8192;
	setp.eq.s32 	%p62, %r893, 0;
	@%p62 bra 	$L__BB3_108;
	ld.global.u32 	%r894, [%rd8+260];
	xor.b32  	%r945, %r945, %r894;
	ld.global.u32 	%r895, [%rd8+264];
	xor.b32  	%r1128, %r1128, %r895;
	ld.global.u32 	%r896, [%rd8+268];
	xor.b32  	%r1127, %r1127, %r896;
	ld.global.u32 	%r897, [%rd8+272];
	xor.b32  	%r1126, %r1126, %r897;
	ld.global.u32 	%r898, [%rd8+276];
	xor.b32  	%r941, %r941, %r898;
$L__BB3_108:
	and.b32  	%r900, %r799, 16384;
	setp.eq.s32 	%p63, %r900, 0;
	@%p63 bra 	$L__BB3_110;
	ld.global.u32 	%r901, [%rd8+280];
	xor.b32  	%r945, %r945, %r901;
	ld.global.u32 	%r902, [%rd8+284];
	xor.b32  	%r1128, %r1128, %r902;
	ld.global.u32 	%r903, [%rd8+288];
	xor.b32  	%r1127, %r1127, %r903;
	ld.global.u32 	%r904, [%rd8+292];
	xor.b32  	%r1126, %r1126, %r904;
	ld.global.u32 	%r905, [%rd8+296];
	xor.b32  	%r941, %r941, %r905;
$L__BB3_110:
	and.b32  	%r907, %r799, 32768;
	setp.eq.s32 	%p64, %r907, 0;
	@%p64 bra 	$L__BB3_112;
	ld.global.u32 	%r908, [%rd8+300];
	xor.b32  	%r945, %r945, %r908;
	ld.global.u32 	%r909, [%rd8+304];
	xor.b32  	%r1128, %r1128, %r909;
	ld.global.u32 	%r910, [%rd8+308];
	xor.b32  	%r1127, %r1127, %r910;
	ld.global.u32 	%r911, [%rd8+312];
	xor.b32  	%r1126, %r1126, %r911;
	ld.global.u32 	%r912, [%rd8+316];
	xor.b32  	%r941, %r941, %r912;
$L__BB3_112:
	add.s32 	%r1124, %r1124, 16;
	setp.ne.s32 	%p65, %r1124, 32;
	@%p65 bra 	$L__BB3_80;
	mad.lo.s32 	%r913, %r1118, -31, %r367;
	add.s32 	%r1118, %r913, 1;
	setp.ne.s32 	%p66, %r1118, 5;
	@%p66 bra 	$L__BB3_79;
	st.local.u32 	[%rd1+4], %r945;
	st.local.v2.u32 	[%rd1+8], {%r1128, %r1127};
	st.local.v2.u32 	[%rd1+16], {%r1126, %r941};
$L__BB3_115:
	shr.u64 	%rd26, %rd3, 2;
	add.s32 	%r928, %r928, 1;
	setp.gt.u64 	%p67, %rd3, 3;
	@%p67 bra 	$L__BB3_3;
$L__BB3_116:
	shr.u32 	%r914, %r945, 2;
	xor.b32  	%r915, %r914, %r945;
	shl.b32 	%r916, %r941, 4;
	shl.b32 	%r917, %r915, 1;
	xor.b32  	%r918, %r917, %r916;
	xor.b32  	%r919, %r918, %r915;
	xor.b32  	%r920, %r919, %r941;
	add.s32 	%r921, %r2, %r920;
	add.s32 	%r922, %r921, 362437;
	rem.u32 	%r923, %r922, %r542;
	add.s32 	%r924, %r923, 1;
	abs.s32 	%r925, %r924;
	cvta.to.global.u64 	%rd23, %rd10;
	shl.b64 	%rd24, %rd2, 2;
	add.s64 	%rd25, %rd23, %rd24;
	st.global.u32 	[%rd25], %r925;
$L__BB3_117:
	ret;

}
	// .globl	_Z26kernelReemplazarPosicionesPiiiiiS_
.visible .entry _Z26kernelReemplazarPosicionesPiiiiiS_(
	.param .u64 .ptr .align 1 _Z26kernelReemplazarPosicionesPiiiiiS__param_0,
	.param .u32 _Z26kernelReemplazarPosicionesPiiiiiS__param_1,
	.param .u32 _Z26kernelReemplazarPosicionesPiiiiiS__param_2,
	.param .u32 _Z26kernelReemplazarPosicionesPiiiiiS__param_3,
	.param .u32 _Z26kernelReemplazarPosicionesPiiiiiS__param_4,
	.param .u64 .ptr .align 1 _Z26kernelReemplazarPosicionesPiiiiiS__param_5
)
{
	.local .align 8 .b8 	__local_depot4[48];
	.reg .b64 	%SP;
	.reg .b64 	%SPL;
	.reg .pred 	%p<75>;
	.reg .b32 	%r<1219>;
	.reg .b64 	%rd<31>;

	mov.u64 	%SPL, __local_depot4;
	ld.param.u64 	%rd14, [_Z26kernelReemplazarPosicionesPiiiiiS__param_0];
	ld.param.u32 	%r541, [_Z26kernelReemplazarPosicionesPiiiiiS__param_1];
	ld.param.u32 	%r542, [_Z26kernelReemplazarPosicionesPiiiiiS__param_2];
	ld.param.u32 	%r543, [_Z26kernelReemplazarPosicionesPiiiiiS__param_3];
	ld.param.u32 	%r544, [_Z26kernelReemplazarPosicionesPiiiiiS__param_4];
	ld.param.u64 	%rd15, [_Z26kernelReemplazarPosicionesPiiiiiS__param_5];
	cvta.to.global.u64 	%rd1, %rd14;
	cvta.to.global.u64 	%rd2, %rd15;
	add.u64 	%rd3, %SPL, 0;
	mov.b32 	%r545, 0;
	st.global.u32 	[%rd2], %r545;
	mov.u32 	%r546, %ctaid.x;
	mov.u32 	%r547, %ntid.x;
	mov.u32 	%r548, %tid.x;
	mad.lo.s32 	%r549, %r546, %r547, %r548;
	mov.u32 	%r550, %ctaid.y;
	mov.u32 	%r551, %ntid.y;
	mov.u32 	%r552, %tid.y;
	mad.lo.s32 	%r553, %r550, %r551, %r552;
	mad.lo.s32 	%r554, %r541, %r549, %r553;
	setp.gt.s32 	%p1, %r542, %r541;
	mad.lo.s32 	%r555, %r542, %r553, %r549;
	selp.b32 	%r556, %r555, %r554, %p1;
	cvt.s64.s32 	%rd30, %r556;
	mul.wide.s32 	%rd17, %r556, 4;
	add.s64 	%rd5, %rd1, %rd17;
	ld.global.u32 	%r557, [%rd5];
	setp.ne.s32 	%p2, %r557, -1;
	setp.le.s32 	%p3, %r541, %r553;
	setp.le.s32 	%p4, %r542, %r549;
	or.pred  	%p5, %p3, %p4;
	or.pred  	%p6, %p5, %p2;
	@%p6 bra 	$L__BB4_121;
	cvt.u32.u64 	%r558, %rd30;
	div.s32 	%r559, %r558, %r542;
	setp.lt.s32 	%p7, %r559, 1;
	setp.gt.s32 	%p8, %r559, %r541;
	sub.s32 	%r560, %r558, %r542;
	mul.wide.s32 	%rd18, %r560, 4;
	add.s64 	%rd6, %rd1, %rd18;
	ld.global.u32 	%r1, [%rd6];
	or.pred  	%p9, %p7, %p8;
	@%p9 bra 	$L__BB4_4;
	setp.eq.s32 	%p10, %r1, -1;
	@%p10 bra 	$L__BB4_4;
	st.global.u32 	[%rd5], %r1;
	mov.b32 	%r561, -1;
	st.global.u32 	[%rd6], %r561;
	atom.global.add.u32 	%r562, [%rd2], 1;
	bra.uni 	$L__BB4_121;
$L__BB4_4:
	setp.eq.s32 	%p11, %r1, -1;
	@%p11 bra 	$L__BB4_121;
	xor.b32  	%r564, %r543, -1429050551;
	mul.lo.s32 	%r565, %r564, 1099087573;
	setp.gt.s32 	%p12, %r543, -1;
	selp.b32 	%r566, -644748465, -1947113066, %p12;
	add.s32 	%r567, %r566, %r565;
	add.s32 	%r2, %r567, 6615241;
	add.s32 	%r955, %r565, 123456789;
	st.local.v2.u32 	[%rd3], {%r2, %r955};
	xor.b32  	%r568, %r565, 362436069;
	add.s32 	%r569, %r566, 521288629;
	st.local.v2.u32 	[%rd3+8], {%r568, %r569};
	xor.b32  	%r570, %r566, 88675123;
	add.s32 	%r951, %r565, 5783321;
	st.local.v2.u32 	[%rd3+16], {%r570, %r951};
	setp.eq.s32 	%p13, %r558, 0;
	@%p13 bra 	$L__BB4_120;
	mov.b32 	%r938, 0;
	mov.u64 	%rd20, precalc_xorwow_matrix;
$L__BB4_7:
	mov.u64 	%rd7, %rd30;
	and.b64  	%rd8, %rd7, 3;
	setp.eq.s64 	%p14, %rd8, 0;
	@%p14 bra 	$L__BB4_119;
	mul.wide.u32 	%rd19, %r938, 3200;
	add.s64 	%rd9, %rd20, %rd19;
	mov.b32 	%r951, 0;
	mov.u32 	%r952, %r951;
	mov.u32 	%r953, %r951;
	mov.u32 	%r954, %r951;
	mov.u32 	%r955, %r951;
	mov.u32 	%r944, %r951;
$L__BB4_9:
	mul.wide.u32 	%rd21, %r944, 4;
	add.s64 	%rd22, %rd3, %rd21;
	ld.local.u32 	%r14, [%rd22+4];
	shl.b32 	%r15, %r944, 5;
	mov.b32 	%r950, 0;
$L__BB4_10:
	.pragma "nounroll";
	shr.u32 	%r574, %r14, %r950;
	and.b32  	%r575, %r574, 1;
	setp.eq.b32 	%p15, %r575, 1;
	not.pred 	%p16, %p15;
	add.s32 	%r576, %r15, %r950;
	mul.lo.s32 	%r577, %r576, 5;
	mul.wide.u32 	%rd23, %r577, 4;
	add.s64 	%rd10, %rd9, %rd23;
	@%p16 bra 	$L__BB4_12;
	ld.global.u32 	%r578, [%rd10];
	xor.b32  	%r955, %r955, %r578;
	ld.global.u32 	%r579, [%rd10+4];
	xor.b32  	%r954, %r954, %r579;
	ld.global.u32 	%r580, [%rd10+8];
	xor.b32  	%r953, %r953, %r580;
	ld.global.u32 	%r581, [%rd10+12];
	xor.b32  	%r952, %r952, %r581;
	ld.global.u32 	%r582, [%rd10+16];
	xor.b32  	%r951, %r951, %r582;
$L__BB4_12:
	and.b32  	%r584, %r574, 2;
	setp.eq.s32 	%p17, %r584, 0;
	@%p17 bra 	$L__BB4_14;
	ld.global.u32 	%r585, [%rd10+20];
	xor.b32  	%r955, %r955, %r585;
	ld.global.u32 	%r586, [%rd10+24];
	xor.b32  	%r954, %r954, %r586;
	ld.global.u32 	%r587, [%rd10+28];
	xor.b32  	%r953, %r953, %r587;
	ld.global.u32 	%r588, [%rd10+32];
	xor.b32  	%r952, %r952, %r588;
	ld.global.u32 	%r589, [%rd10+36];
	xor.b32  	%r951, %r951, %r589;
$L__BB4_14:
	and.b32  	%r591, %r574, 4;
	setp.eq.s32 	%p18, %r591, 0;
	@%p18 bra 	$L__BB4_16;
	ld.global.u32 	%r592, [%rd10+40];
	xor.b32  	%r955, %r955, %r592;
	ld.global.u32 	%r593, [%rd10+44];
	xor.b32  	%r954, %r954, %r593;
	ld.global.u32 	%r594, [%rd10+48];
	xor.b32  	%r953, %r953, %r594;
	ld.global.u32 	%r595, [%rd10+52];
	xor.b32  	%r952, %r952, %r595;
	ld.global.u32 	%r596, [%rd10+56];
	xor.b32  	%r951, %r951, %r596;
$L__BB4_16:
	and.b32  	%r598, %r574, 8;
	setp.eq.s32 	%p19, %r598, 0;
	@%p19 bra 	$L__BB4_18;
	ld.global.u32 	%r599, [%rd10+60];
	xor.b32  	%r955, %r955, %r599;
	ld.global.u32 	%r600, [%rd10+64];
	xor.b32  	%r954, %r954, %r600;
	ld.global.u32 	%r601, [%rd10+68];
	xor.b32  	%r953, %r953, %r601;
	ld.global.u32 	%r602, [%rd10+72];
	xor.b32  	%r952, %r952, %r602;
	ld.global.u32 	%r603, [%rd10+76];
	xor.b32  	%r951, %r951, %r603;
$L__BB4_18:
	and.b32  	%r605, %r574, 16;
	setp.eq.s32 	%p20, %r605, 0;
	@%p20 bra 	$L__BB4_20;
	ld.global.u32 	%r606, [%rd10+80];
	xor.b32  	%r955, %r955, %r606;
	ld.global.u32 	%r607, [%rd10+84];
	xor.b32  	%r954, %r954, %r607;
	ld.global.u32 	%r608, [%rd10+88];
	xor.b32  	%r953, %r953, %r608;
	ld.global.u32 	%r609, [%rd10+92];
	xor.b32  	%r952, %r952, %r609;
	ld.global.u32 	%r610, [%rd10+96];
	xor.b32  	%r951, %r951, %r610;
$L__BB4_20:
	and.b32  	%r612, %r574, 32;
	setp.eq.s32 	%p21, %r612, 0;
	@%p21 bra 	$L__BB4_22;
	ld.global.u32 	%r613, [%rd10+100];
	xor.b32  	%r955, %r955, %r613;
	ld.global.u32 	%r614, [%rd10+104];
	xor.b32  	%r954, %r954, %r614;
	ld.global.u32 	%r615, [%rd10+108];
	xor.b32  	%r953, %r953, %r615;
	ld.global.u32 	%r616, [%rd10+112];
	xor.b32  	%r952, %r952, %r616;
	ld.global.u32 	%r617, [%rd10+116];
	xor.b32  	%r951, %r951, %r617;
$L__BB4_22:
	and.b32  	%r619, %r574, 64;
	setp.eq.s32 	%p22, %r619, 0;
	@%p22 bra 	$L__BB4_24;
	ld.global.u32 	%r620, [%rd10+120];
	xor.b32  	%r955, %r955, %r620;
	ld.global.u32 	%r621, [%rd10+124];
	xor.b32  	%r954, %r954, %r621;
	ld.global.u32 	%r622, [%rd10+128];
	xor.b32  	%r953, %r953, %r622;
	ld.global.u32 	%r623, [%rd10+132];
	xor.b32  	%r952, %r952, %r623;
	ld.global.u32 	%r624, [%rd10+136];
	xor.b32  	%r951, %r951, %r624;
$L__BB4_24:
	and.b32  	%r626, %r574, 128;
	setp.eq.s32 	%p23, %r626, 0;
	@%p23 bra 	$L__BB4_26;
	ld.global.u32 	%r627, [%rd10+140];
	xor.b32  	%r955, %r955, %r627;
	ld.global.u32 	%r628, [%rd10+144];
	xor.b32  	%r954, %r954, %r628;
	ld.global.u32 	%r629, [%rd10+148];
	xor.b32  	%r953, %r953, %r629;
	ld.global.u32 	%r630, [%rd10+152];
	xor.b32  	%r952, %r952, %r630;
	ld.global.u32 	%r631, [%rd10+156];
	xor.b32  	%r951, %r951, %r631;
$L__BB4_26:
	and.b32  	%r633, %r574, 256;
	setp.eq.s32 	%p24, %r633, 0;
	@%p24 bra 	$L__BB4_28;
	ld.global.u32 	%r634, [%rd10+160];
	xor.b32  	%r955, %r955, %r634;
	ld.global.u32 	%r635, [%rd10+164];
	xor.b32  	%r954, %r954, %r635;
	ld.global.u32 	%r636, [%rd10+168];
	xor.b32  	%r953, %r953, %r636;
	ld.global.u32 	%r637, [%rd10+172];
	xor.b32  	%r952, %r952, %r637;
	ld.global.u32 	%r638, [%rd10+176];
	xor.b32  	%r951, %r951, %r638;
$L__BB4_28:
	and.b32  	%r640, %r574, 512;
	setp.eq.s32 	%p25, %r640, 0;
	@%p25 bra 	$L__BB4_30;
	ld.global.u32 	%r641, [%rd10+180];
	xor.b32  	%r955, %r955, %r641;
	ld.global.u32 	%r642, [%rd10+184];
	xor.b32  	%r954, %r954, %r642;
	ld.global.u32 	%r643, [%rd10+188];
	xor.b32  	%r953, %r953, %r643;
	ld.global.u32 	%r644, [%rd10+192];
	xor.b32  	%r952, %r952, %r644;
	ld.global.u32 	%r645, [%rd10+196];
	xor.b32  	%r951, %r951, %r645;
$L__BB4_30:
	and.b32  	%r647, %r574, 1024;
	setp.eq.s32 	%p26, %r647, 0;
	@%p26 bra 	$L__BB4_32;
	ld.global.u32 	%r648, [%rd10+200];
	xor.b32  	%r955, %r955, %r648;
	ld.global.u32 	%r649, [%rd10+204];
	xor.b32  	%r954, %r954, %r649;
	ld.global.u32 	%r650, [%rd10+208];
	xor.b32  	%r953, %r953, %r650;
	ld.global.u32 	%r651, [%rd10+212];
	xor.b32  	%r952, %r952, %r651;
	ld.global.u32 	%r652, [%rd10+216];
	xor.b32  	%r951, %r951, %r652;
$L__BB4_32:
	and.b32  	%r654, %r574, 2048;
	setp.eq.s32 	%p27, %r654, 0;
	@%p27 bra 	$L__BB4_34;
	ld.global.u32 	%r655, [%rd10+220];
	xor.b32  	%r955, %r955, %r655;
	ld.global.u32 	%r656, [%rd10+224];
	xor.b32  	%r954, %r954, %r656;
	ld.global.u32 	%r657, [%rd10+228];
	xor.b32  	%r953, %r953, %r657;
	ld.global.u32 	%r658, [%rd10+232];
	xor.b32  	%r952, %r952, %r658;
	ld.global.u32 	%r659, [%rd10+236];
	xor.b32  	%r951, %r951, %r659;
$L__BB4_34:
	and.b32  	%r661, %r574, 4096;
	setp.eq.s32 	%p28, %r661, 0;
	@%p28 bra 	$L__BB4_36;
	ld.global.u32 	%r662, [%rd10+240];
	xor.b32  	%r955, %r955, %r662;
	ld.global.u32 	%r663, [%rd10+244];
	xor.b32  	%r954, %r954, %r663;
	ld.global.u32 	%r664, [%rd10+248];
	xor.b32  	%r953, %r953, %r664;
	ld.global.u32 	%r665, [%rd10+252];
	xor.b32  	%r952, %r952, %r665;
	ld.global.u32 	%r666, [%rd10+256];
	xor.b32  	%r951, %r951, %r666;
$L__BB4_36:
	and.b32  	%r668, %r574, 8192;
	setp.eq.s32 	%p29, %r668, 0;
	@%p29 bra 	$L__BB4_38;
	ld.global.u32 	%r669, [%rd10+260];
	xor.b32  	%r955, %r955, %r669;
	ld.global.u32 	%r670, [%rd10+264];
	xor.b32  	%r954, %r954, %r670;
	ld.global.u32 	%r671, [%rd10+268];
	xor.b32  	%r953, %r953, %r671;
	ld.global.u32 	%r672, [%rd10+272];
	xor.b32  	%r952, %r952, %r672;
	ld.global.u32 	%r673, [%rd10+276];
	xor.b32  	%r951, %r951, %r673;
$L__BB4_38:
	and.b32  	%r675, %r574, 16384;
	setp.eq.s32 	%p30, %r675, 0;
	@%p30 bra 	$L__BB4_40;
	ld.global.u32 	%r676, [%rd10+280];
	xor.b32  	%r955, %r955, %r676;
	ld.global.u32 	%r677, [%rd10+284];
	xor.b32  	%r954, %r954, %r677;
	ld.global.u32 	%r678, [%rd10+288];
	xor.b32  	%r953, %r953, %r678;
	ld.global.u32 	%r679, [%rd10+292];
	xor.b32  	%r952, %r952, %r679;
	ld.global.u32 	%r680, [%rd10+296];
	xor.b32  	%r951, %r951, %r680;
$L__BB4_40:
	and.b32  	%r682, %r574, 32768;
	setp.eq.s32 	%p31, %r682, 0;
	@%p31 bra 	$L__BB4_42;
	ld.global.u32 	%r683, [%rd10+300];
	xor.b32  	%r955, %r955, %r683;
	ld.global.u32 	%r684, [%rd10+304];
	xor.b32  	%r954, %r954, %r684;
	ld.global.u32 	%r685, [%rd10+308];
	xor.b32  	%r953, %r953, %r685;
	ld.global.u32 	%r686, [%rd10+312];
	xor.b32  	%r952, %r952, %r686;
	ld.global.u32 	%r687, [%rd10+316];
	xor.b32  	%r951, %r951, %r687;
$L__BB4_42:
	add.s32 	%r950, %r950, 16;
	setp.ne.s32 	%p32, %r950, 32;
	@%p32 bra 	$L__BB4_10;
	mad.lo.s32 	%r688, %r944, -31, %r15;
	add.s32 	%r944, %r688, 1;
	setp.ne.s32 	%p33, %r944, 5;
	@%p33 bra 	$L__BB4_9;
	st.local.u32 	[%rd3+4], %r955;
	st.local.v2.u32 	[%rd3+8], {%r954, %r953};
	st.local.v2.u32 	[%rd3+16], {%r952, %r951};
	setp.eq.s64 	%p34, %rd8, 1;
	@%p34 bra 	$L__BB4_119;
	mov.b32 	%r951, 0;
	mov.u32 	%r1044, %r951;
	mov.u32 	%r1045, %r951;
	mov.u32 	%r1046, %r951;
	mov.u32 	%r955, %r951;
	mov.u32 	%r1036, %r951;
$L__BB4_46:
	mul.wide.u32 	%rd24, %r1036, 4;
	add.s64 	%rd25, %rd3, %rd24;
	ld.local.u32 	%r190, [%rd25+4];
	shl.b32 	%r191, %r1036, 5;
	mov.b32 	%r1042, 0;
$L__BB4_47:
	.pragma "nounroll";
	shr.u32 	%r691, %r190, %r1042;
	and.b32  	%r692, %r691, 1;
	setp.eq.b32 	%p35, %r692, 1;
	not.pred 	%p36, %p35;
	add.s32 	%r693, %r191, %r1042;
	mul.lo.s32 	%r694, %r693, 5;
	mul.wide.u32 	%rd26, %r694, 4;
	add.s64 	%rd11, %rd9, %rd26;
	@%p36 bra 	$L__BB4_49;
	ld.global.u32 	%r695, [%rd11];
	xor.b32  	%r955, %r955, %r695;
	ld.global.u32 	%r696, [%rd11+4];
	xor.b32  	%r1046, %r1046, %r696;
	ld.global.u32 	%r697, [%rd11+8];
	xor.b32  	%r1045, %r1045, %r697;
	ld.global.u32 	%r698, [%rd11+12];
	xor.b32  	%r1044, %r1044, %r698;
	ld.global.u32 	%r699, [%rd11+16];
	xor.b32  	%r951, %r951, %r699;
$L__BB4_49:
	and.b32  	%r701, %r691, 2;
	setp.eq.s32 	%p37, %r701, 0;
	@%p37 bra 	$L__BB4_51;
	ld.global.u32 	%r702, [%rd11+20];
	xor.b32  	%r955, %r955, %r702;
	ld.global.u32 	%r703, [%rd11+24];
	xor.b32  	%r1046, %r1046, %r703;
	ld.global.u32 	%r704, [%rd11+28];
	xor.b32  	%r1045, %r1045, %r704;
	ld.global.u32 	%r705, [%rd11+32];
	xor.b32  	%r1044, %r1044, %r705;
	ld.global.u32 	%r706, [%rd11+36];
	xor.b32  	%r951, %r951, %r706;
$L__BB4_51:
	and.b32  	%r708, %r691, 4;
	setp.eq.s32 	%p38, %r708, 0;
	@%p38 bra 	$L__BB4_53;
	ld.global.u32 	%r709, [%rd11+40];
	xor.b32  	%r955, %r955, %r709;
	ld.global.u32 	%r710, [%rd11+44];
	xor.b32  	%r1046, %r1046, %r710;
	ld.global.u32 	%r711, [%rd11+48];
	xor.b32  	%r1045, %r1045, %r711;
	ld.global.u32 	%r712, [%rd11+52];
	xor.b32  	%r1044, %r1044, %r712;
	ld.global.u32 	%r713, [%rd11+56];
	xor.b32  	%r951, %r951, %r713;
$L__BB4_53:
	and.b32  	%r715, %r691, 8;
	setp.eq.s32 	%p39, %r715, 0;
	@%p39 bra 	$L__BB4_55;
	ld.global.u32 	%r716, [%rd11+60];
	xor.b32  	%r955, %r955, %r716;
	ld.global.u32 	%r717, [%rd11+64];
	xor.b32  	%r1046, %r1046, %r717;
	ld.global.u32 	%r718, [%rd11+68];
	xor.b32  	%r1045, %r1045, %r718;
	ld.global.u32 	%r719, [%rd11+72];
	xor.b32  	%r1044, %r1044, %r719;
	ld.global.u32 	%r720, [%rd11+76];
	xor.b32  	%r951, %r951, %r720;
$L__BB4_55:
	and.b32  	%r722, %r691, 16;
	setp.eq.s32 	%p40, %r722, 0;
	@%p40 bra 	$L__BB4_57;
	ld.global.u32 	%r723, [%rd11+80];
	xor.b32  	%r955, %r955, %r723;
	ld.global.u32 	%r724, [%rd11+84];
	xor.b32  	%r1046, %r1046, %r724;
	ld.global.u32 	%r725, [%rd11+88];
	xor.b32  	%r1045, %r1045, %r725;
	ld.global.u32 	%r726, [%rd11+92];
	xor.b32  	%r1044, %r1044, %r726;
	ld.global.u32 	%r727, [%rd11+96];
	xor.b32  	%r951, %r951, %r727;
$L__BB4_57:
	and.b32  	%r729, %r691, 32;
	setp.eq.s32 	%p41, %r729, 0;
	@%p41 bra 	$L__BB4_59;
	ld.global.u32 	%r730, [%rd11+100];
	xor.b32  	%r955, %r955, %r730;
	ld.global.u32 	%r731, [%rd11+104];
	xor.b32  	%r1046, %r1046, %r731;
	ld.global.u32 	%r732, [%rd11+108];
	xor.b32  	%r1045, %r1045, %r732;
	ld.global.u32 	%r733, [%rd11+112];
	xor.b32  	%r1044, %r1044, %r733;
	ld.global.u32 	%r734, [%rd11+116];
	xor.b32  	%r951, %r951, %r734;
$L__BB4_59:
	and.b32  	%r736, %r691, 64;
	setp.eq.s32 	%p42, %r736, 0;
	@%p42 bra 	$L__BB4_61;
	ld.global.u32 	%r737, [%rd11+120];
	xor.b32  	%r955, %r955, %r737;
	ld.global.u32 	%r738, [%rd11+124];
	xor.b32  	%r1046, %r1046, %r738;
	ld.global.u32 	%r739, [%rd11+128];
	xor.b32  	%r1045, %r1045, %r739;
	ld.global.u32 	%r740, [%rd11+132];
	xor.b32  	%r1044, %r1044, %r740;
	ld.global.u32 	%r741, [%rd11+136];
	xor.b32  	%r951, %r951, %r741;
$L__BB4_61:
	and.b32  	%r743, %r691, 128;
	setp.eq.s32 	%p43, %r743, 0;
	@%p43 bra 	$L__BB4_63;
	ld.global.u32 	%r744, [%rd11+140];
	xor.b32  	%r955, %r955, %r744;
	ld.global.u32 	%r745, [%rd11+144];
	xor.b32  	%r1046, %r1046, %r745;
	ld.global.u32 	%r746, [%rd11+148];
	xor.b32  	%r1045, %r1045, %r746;
	ld.global.u32 	%r747, [%rd11+152];
	xor.b32  	%r1044, %r1044, %r747;
	ld.global.u32 	%r748, [%rd11+156];
	xor.b32  	%r951, %r951, %r748;
$L__BB4_63:
	and.b32  	%r750, %r691, 256;
	setp.eq.s32 	%p44, %r750, 0;
	@%p44 bra 	$L__BB4_65;
	ld.global.u32 	%r751, [%rd11+160];
	xor.b32  	%r955, %r955, %r751;
	ld.global.u32 	%r752, [%rd11+164];
	xor.b32  	%r1046, %r1046, %r752;
	ld.global.u32 	%r753, [%rd11+168];
	xor.b32  	%r1045, %r1045, %r753;
	ld.global.u32 	%r754, [%rd11+172];
	xor.b32  	%r1044, %r1044, %r754;
	ld.global.u32 	%r755, [%rd11+176];
	xor.b32  	%r951, %r951, %r755;
$L__BB4_65:
	and.b32  	%r757, %r691, 512;
	setp.eq.s32 	%p45, %r757, 0;
	@%p45 bra 	$L__BB4_67;
	ld.global.u32 	%r758, [%rd11+180];
	xor.b32  	%r955, %r955, %r758;
	ld.global.u32 	%r759, [%rd11+184];
	xor.b32  	%r1046, %r1046, %r759;
	ld.global.u32 	%r760, [%rd11+188];
	xor.b32  	%r1045, %r1045, %r760;
	ld.global.u32 	%r761, [%rd11+192];
	xor.b32  	%r1044, %r1044, %r761;
	ld.global.u32 	%r762, [%rd11+196];
	xor.b32  	%r951, %r951, %r762;
$L__BB4_67:
	and.b32  	%r764, %r691, 1024;
	setp.eq.s32 	%p46, %r764, 0;
	@%p46 bra 	$L__BB4_69;
	ld.global.u32 	%r765, [%rd11+200];
	xor.b32  	%r955, %r955, %r765;
	ld.global.u32 	%r766, [%rd11+204];
	xor.b32  	%r1046, %r1046, %r766;
	ld.global.u32 	%r767, [%rd11+208];
	xor.b32  	%r1045, %r1045, %r767;
	ld.global.u32 	%r768, [%rd11+212];
	xor.b32  	%r1044, %r1044, %r768;
	ld.global.u32 	%r769, [%rd11+216];
	xor.b32  	%r951, %r951, %r769;
$L__BB4_69:
	and.b32  	%r771, %r691, 2048;
	setp.eq.s32 	%p47, %r771, 0;
	@%p47 bra 	$L__BB4_71;
	ld.global.u32 	%r772, [%rd11+220];
	xor.b32  	%r955, %r955, %r772;
	ld.global.u32 	%r773, [%rd11+224];
	xor.b32  	%r1046, %r1046, %r773;
	ld.global.u32 	%r774, [%rd11+228];
	xor.b32  	%r1045, %r1045, %r774;
	ld.global.u32 	%r775, [%rd11+232];
	xor.b32  	%r1044, %r1044, %r775;
	ld.global.u32 	%r776, [%rd11+236];
	xor.b32  	%r951, %r951, %r776;
$L__BB4_71:
	and.b32  	%r778, %r691, 4096;
	setp.eq.s32 	%p48, %r778, 0;
	@%p48 bra 	$L__BB4_73;
	ld.global.u32 	%r779, [%rd11+240];
	xor.b32  	%r955, %r955, %r779;
	ld.global.u32 	%r780, [%rd11+244];
	xor.b32  	%r1046, %r1046, %r780;
	ld.global.u32 	%r781, [%rd11+248];
	xor.b32  	%r1045, %r1045, %r781;
	ld.global.u32 	%r782, [%rd11+252];
	xor.b32  	%r1044, %r1044, %r782;
	ld.global.u32 	%r783, [%rd11+256];
	xor.b32  	%r951, %r951, %r783;
$L__BB4_73:
	and.b32  	%r785, %r691, 8192;
	setp.eq.s32 	%p49, %r785, 0;
	@%p49 bra 	$L__BB4_75;
	ld.global.u32 	%r786, [%rd11+260];
	xor.b32  	%r955, %r955, %r786;
	ld.global.u32 	%r787, [%rd11+264];
	xor.b32  	%r1046, %r1046, %r787;
	ld.global.u32 	%r788, [%rd11+268];
	xor.b32  	%r1045, %r1045, %r788;
	ld.global.u32 	%r789, [%rd11+272];
	xor.b32  	%r1044, %r1044, %r789;
	ld.global.u32 	%r790, [%rd11+276];
	xor.b32  	%r951, %r951, %r790;
$L__BB4_75:
	and.b32  	%r792, %r691, 16384;
	setp.eq.s32 	%p50, %r792, 0;
	@%p50 bra 	$L__BB4_77;
	ld.global.u32 	%r793, [%rd11+280];
	xor.b32  	%r955, %r955, %r793;
	ld.global.u32 	%r794, [%rd11+284];
	xor.b32  	%r1046, %r1046, %r794;
	ld.global.u32 	%r795, [%rd11+288];
	xor.b32  	%r1045, %r1045, %r795;
	ld.global.u32 	%r796, [%rd11+292];
	xor.b32  	%r1044, %r1044, %r796;
	ld.global.u32 	%r797, [%rd11+296];
	xor.b32  	%r951, %r951, %r797;
$L__BB4_77:
	and.b32  	%r799, %r691, 32768;
	setp.eq.s32 	%p51, %r799, 0;
	@%p51 bra 	$L__BB4_79;
	ld.global.u32 	%r800, [%rd11+300];
	xor.b32  	%r955, %r955, %r800;
	ld.global.u32 	%r801, [%rd11+304];
	xor.b32  	%r1046, %r1046, %r801;
	ld.global.u32 	%r802, [%rd11+308];
	xor.b32  	%r1045, %r1045, %r802;
	ld.global.u32 	%r803, [%rd11+312];
	xor.b32  	%r1044, %r1044, %r803;
	ld.global.u32 	%r804, [%rd11+316];
	xor.b32  	%r951, %r951, %r804;
$L__BB4_79:
	add.s32 	%r1042, %r1042, 16;
	setp.ne.s32 	%p52, %r1042, 32;
	@%p52 bra 	$L__BB4_47;
	mad.lo.s32 	%r805, %r1036, -31, %r191;
	add.s32 	%r1036, %r805, 1;
	setp.ne.s32 	%p53, %r1036, 5;
	@%p53 bra 	$L__BB4_46;
	st.local.u32 	[%rd3+4], %r955;
	st.local.v2.u32 	[%rd3+8], {%r1046, %r1045};
	st.local.v2.u32 	[%rd3+16], {%r1044, %r951};
	setp.ne.s64 	%p54, %rd8, 3;
	@%p54 bra 	$L__BB4_119;
	mov.b32 	%r951, 0;
	mov.u32 	%r1136, %r951;
	mov.u32 	%r1137, %r951;
	mov.u32 	%r1138, %r951;
	mov.u32 	%r955, %r951;
	mov.u32 	%r1128, %r951;
$L__BB4_83:
	mul.wide.u32 	%rd27, %r1128, 4;
	add.s64 	%rd28, %rd3, %rd27;
	ld.local.u32 	%r366, [%rd28+4];
	shl.b32 	%r367, %r1128, 5;
	mov.b32 	%r1134, 0;
$L__BB4_84:
	.pragma "nounroll";
	shr.u32 	%r808, %r366, %r1134;
	and.b32  	%r809, %r808, 1;
	setp.eq.b32 	%p55, %r809, 1;
	not.pred 	%p56, %p55;
	add.s32 	%r810, %r367, %r1134;
	mul.lo.s32 	%r811, %r810, 5;
	mul.wide.u32 	%rd29, %r811, 4;
	add.s64 	%rd12, %rd9, %rd29;
	@%p56 bra 	$L__BB4_86;
	ld.global.u32 	%r812, [%rd12];
	xor.b32  	%r955, %r955, %r812;
	ld.global.u32 	%r813, [%rd12+4];
	xor.b32  	%r1138, %r1138, %r813;
	ld.global.u32 	%r814, [%rd12+8];
	xor.b32  	%r1137, %r1137, %r814;
	ld.global.u32 	%r815, [%rd12+12];
	xor.b32  	%r1136, %r1136, %r815;
	ld.global.u32 	%r816, [%rd12+16];
	xor.b32  	%r951, %r951, %r816;
$L__BB4_86:
	and.b32  	%r818, %r808, 2;
	setp.eq.s32 	%p57, %r818, 0;
	@%p57 bra 	$L__BB4_88;
	ld.global.u32 	%r819, [%rd12+20];
	xor.b32  	%r955, %r955, %r819;
	ld.global.u32 	%r820, [%rd12+24];
	xor.b32  	%r1138, %r1138, %r820;
	ld.global.u32 	%r821, [%rd12+28];
	xor.b32  	%r1137, %r1137, %r821;
	ld.global.u32 	%r822, [%rd12+32];
	xor.b32  	%r1136, %r1136, %r822;
	ld.global.u32 	%r823, [%rd12+36];
	xor.b32  	%r951, %r951, %r823;
$L__BB4_88:
	and.b32  	%r825, %r808, 4;
	setp.eq.s32 	%p58, %r825, 0;
	@%p58 bra 	$L__BB4_90;
	ld.global.u32 	%r826, [%rd12+40];
	xor.b32  	%r955, %r955, %r826;
	ld.global.u32 	%r827, [%rd12+44];
	xor.b32  	%r1138, %r1138, %r827;
	ld.global.u32 	%r828, [%rd12+48];
	xor.b32  	%r1137, %r1137, %r828;
	ld.global.u32 	%r829, [%rd12+52];
	xor.b32  	%r1136, %r1136, %r829;
	ld.global.u32 	%r830, [%rd12+56];
	xor.b32  	%r951, %r951, %r830;
$L__BB4_90:
	and.b32  	%r832, %r808, 8;
	setp.eq.s32 	%p59, %r832, 0;
	@%p59 bra 	$L__BB4_92;
	ld.global.u32 	%r833, [%rd12+60];
	xor.b32  	%r955, %r955, %r833;
	ld.global.u32 	%r834, [%rd12+64];
	xor.b32  	%r1138, %r1138, %r834;
	ld.global.u32 	%r835, [%rd12+68];
	xor.b32  	%r1137, %r1137, %r835;
	ld.global.u32 	%r836, [%rd12+72];
	xor.b32  	%r1136, %r1136, %r836;
	ld.global.u32 	%r837, [%rd12+76];
	xor.b32  	%r951, %r951, %r837;
$L__BB4_92:
	and.b32  	%r839, %r808, 16;
	setp.eq.s32 	%p60, %r839, 0;
	@%p60 bra 	$L__BB4_94;
	ld.global.u32 	%r840, [%rd12+80];
	xor.b32  	%r955, %r955, %r840;
	ld.global.u32 	%r841, [%rd12+84];
	xor.b32  	%r1138, %r1138, %r841;
	ld.global.u32 	%r842, [%rd12+88];
	xor.b32  	%r1137, %r1137, %r842;
	ld.global.u32 	%r843, [%rd12+92];
	xor.b32  	%r1136, %r1136, %r843;
	ld.global.u32 	%r844, [%rd12+96];
	xor.b32  	%r951, %r951, %r844;
$L__BB4_94:
	and.b32  	%r846, %r808, 32;
	setp.eq.s32 	%p61, %r846, 0;
	@%p61 bra 	$L__BB4_96;
	ld.global.u32 	%r847, [%rd12+100];
	xor.b32  	%r955, %r955, %r847;
	ld.global.u32 	%r848, [%rd12+104];
	xor.b32  	%r1138, %r1138, %r848;
	ld.global.u32 	%r849, [%rd12+108];
	xor.b32  	%r1137, %r1137, %r849;
	ld.global.u32 	%r850, [%rd12+112];
	xor.b32  	%r1136, %r1136, %r850;
	ld.global.u32 	%r851, [%rd12+116];
	xor.b32  	%r951, %r951, %r851;
$L__BB4_96:
	and.b32  	%r853, %r808, 64;
	setp.eq.s32 	%p62, %r853, 0;
	@%p62 bra 	$L__BB4_98;
	ld.global.u32 	%r854, [%rd12+120];
	xor.b32  	%r955, %r955, %r854;
	ld.global.u32 	%r855, [%rd12+124];
	xor.b32  	%r1138, %r1138, %r855;
	ld.global.u32 	%r856, [%rd12+128];
	xor.b32  	%r1137, %r1137, %r856;
	ld.global.u32 	%r857, [%rd12+132];
	xor.b32  	%r1136, %r1136, %r857;
	ld.global.u32 	%r858, [%rd12+136];
	xor.b32  	%r951, %r951, %r858;
$L__BB4_98:
	and.b32  	%r860, %r808, 128;
	setp.eq.s32 	%p63, %r860, 0;
	@%p63 bra 	$L__BB4_100;
	ld.global.u32 	%r861, [%rd12+140];
	xor.b32  	%r955, %r955, %r861;
	ld.global.u32 	%r862, [%rd12+144];
	xor.b32  	%r1138, %r1138, %r862;
	ld.global.u32 	%r863, [%rd12+148];
	xor.b32  	%r1137, %r1137, %r863;
	ld.global.u32 	%r864, [%rd12+152];
	xor.b32  	%r1136, %r1136, %r864;
	ld.global.u32 	%r865, [%rd12+156];
	xor.b32  	%r951, %r951, %r865;
$L__BB4_100:
	and.b32  	%r867, %r808, 256;
	setp.eq.s32 	%p64, %r867, 0;
	@%p64 bra 	$L__BB4_102;
	ld.global.u32 	%r868, [%rd12+160];
	xor.b32  	%r955, %r955, %r868;
	ld.global.u32 	%r869, [%rd12+164];
	xor.b32  	%r1138, %r1138, %r869;
	ld.global.u32 	%r870, [%rd12+168];
	xor.b32  	%r1137, %r1137, %r870;
	ld.global.u32 	%r871, [%rd12+172];
	xor.b32  	%r1136, %r1136, %r871;
	ld.global.u32 	%r872, [%rd12+176];
	xor.b32  	%r951, %r951, %r872;
$L__BB4_102:
	and.b32  	%r874, %r808, 512;
	setp.eq.s32 	%p65, %r874, 0;
	@%p65 bra 	$L__BB4_104;
	ld.global.u32 	%r875, [%rd12+180];
	xor.b32  	%r955, %r955, %r875;
	ld.global.u32 	%r876, [%rd12+184];
	xor.b32  	%r1138, %r1138, %r876;
	ld.global.u32 	%r877, [%rd12+188];
	xor.b32  	%r1137, %r1137, %r877;
	ld.global.u32 	%r878, [%rd12+192];
	xor.b32  	%r1136, %r1136, %r878;
	ld.global.u32 	%r879, [%rd12+196];
	xor.b32  	%r951, %r951, %r879;
$L__BB4_104:
	and.b32  	%r881, %r808, 1024;
	setp.eq.s32 	%p66, %r881, 0;
	@%p66 bra 	$L__BB4_106;
	ld.global.u32 	%r882, [%rd12+200];
	xor.b32  	%r955, %r955, %r882;
	ld.global.u32 	%r883, [%rd12+204];
	xor.b32  	%r1138, %r1138, %r883;
	ld.global.u32 	%r884, [%rd12+208];
	xor.b32  	%r1137, %r1137, %r884;
	ld.global.u32 	%r885, [%rd12+212];
	xor.b32  	%r1136, %r1136, %r885;
	ld.global.u32 	%r886, [%rd12+216];
	xor.b32  	%r951, %r951, %r886;
$L__BB4_106:
	and.b32  	%r888, %r808, 2048;
	setp.eq.s32 	%p67, %r888, 0;
	@%p67 bra 	$L__BB4_108;
	ld.global.u32 	%r889, [%rd12+220];
	xor.b32  	%r955, %r955, %r889;
	ld.global.u32 	%r890, [%rd12+224];
	xor.b32  	%r1138, %r1138, %r890;
	ld.global.u32 	%r891, [%rd12+228];
	xor.b32  	%r1137, %r1137, %r891;
	ld.global.u32 	%r892, [%rd12+232];
	xor.b32  	%r1136, %r1136, %r892;
	ld.global.u32 	%r893, [%rd12+236];
	xor.b32  	%r951, %r951, %r893;
$L__BB4_108:
	and.b32  	%r895, %r808, 4096;
	setp.eq.s32 	%p68, %r895, 0;
	@%p68 bra 	$L__BB4_110;
	ld.global.u32 	%r896, [%rd12+240];
	xor.b32  	%r955, %r955, %r896;
	ld.global.u32 	%r897, [%rd12+244];
	xor.b32  	%r1138, %r1138, %r897;
	ld.global.u32 	%r898, [%rd12+248];
	xor.b32  	%r1137, %r1137, %r898;
	ld.global.u32 	%r899, [%rd12+252];
	xor.b32  	%r1136, %r1136, %r899;
	ld.global.u32 	%r900, [%rd12+256];
	xor.b32  	%r951, %r951, %r900;
$L__BB4_110:
	and.b32  	%r902, %r808, 8192;
	setp.eq.s32 	%p69, %r902, 0;
	@%p69 bra 	$L__BB4_112;
	ld.global.u32 	%r903, [%rd12+260];
	xor.b32  	%r955, %r955, %r903;
	ld.global.u32 	%r904, [%rd12+264];
	xor.b32  	%r1138, %r1138, %r904;
	ld.global.u32 	%r905, [%rd12+268];
	xor.b32  	%r1137, %r1137, %r905;
	ld.global.u32 	%r906, [%rd12+272];
	xor.b32  	%r1136, %r1136, %r906;
	ld.global.u32 	%r907, [%rd12+276];
	xor.b32  	%r951, %r951, %r907;
$L__BB4_112:
	and.b32  	%r909, %r808, 16384;
	setp.eq.s32 	%p70, %r909, 0;
	@%p70 bra 	$L__BB4_114;
	ld.global.u32 	%r910, [%rd12+280];
	xor.b32  	%r955, %r955, %r910;
	ld.global.u32 	%r911, [%rd12+284];
	xor.b32  	%r1138, %r1138, %r911;
	ld.global.u32 	%r912, [%rd12+288];
	xor.b32  	%r1137, %r1137, %r912;
	ld.global.u32 	%r913, [%rd12+292];
	xor.b32  	%r1136, %r1136, %r913;
	ld.global.u32 	%r914, [%rd12+296];
	xor.b32  	%r951, %r951, %r914;
$L__BB4_114:
	and.b32  	%r916, %r808, 32768;
	setp.eq.s32 	%p71, %r916, 0;
	@%p71 bra 	$L__BB4_116;
	ld.global.u32 	%r917, [%rd12+300];
	xor.b32  	%r955, %r955, %r917;
	ld.global.u32 	%r918, [%rd12+304];
	xor.b32  	%r1138, %r1138, %r918;
	ld.global.u32 	%r919, [%rd12+308];
	xor.b32  	%r1137, %r1137, %r919;
	ld.global.u32 	%r920, [%rd12+312];
	xor.b32  	%r1136, %r1136, %r920;
	ld.global.u32 	%r921, [%rd12+316];
	xor.b32  	%r951, %r951, %r921;
$L__BB4_116:
	add.s32 	%r1134, %r1134, 16;
	setp.ne.s32 	%p72, %r1134, 32;
	@%p72 bra 	$L__BB4_84;
	mad.lo.s32 	%r922, %r1128, -31, %r367;
	add.s32 	%r1128, %r922, 1;
	setp.ne.s32 	%p73, %r1128, 5;
	@%p73 bra 	$L__BB4_83;
	st.local.u32 	[%rd3+4], %r955;
	st.local.v2.u32 	[%rd3+8], {%r1138, %r1137};
	st.local.v2.u32 	[%rd3+16], {%r1136, %r951};
$L__BB4_119:
	shr.u64 	%rd30, %rd7, 2;
	add.s32 	%r938, %r938, 1;
	setp.gt.u64 	%p74, %rd7, 3;
	@%p74 bra 	$L__BB4_7;
$L__BB4_120:
	shr.u32 	%r923, %r955, 2;
	xor.b32  	%r924, %r923, %r955;
	shl.b32 	%r925, %r951, 4;
	shl.b32 	%r926, %r924, 1;
	xor.b32  	%r927, %r926, %r925;
	xor.b32  	%r928, %r927, %r924;
	xor.b32  	%r929, %r928, %r951;
	add.s32 	%r930, %r2, %r929;
	add.s32 	%r931, %r930, 362437;
	rem.u32 	%r932, %r931, %r544;
	add.s32 	%r933, %r932, 1;
	abs.s32 	%r934, %r933;
	st.global.u32 	[%rd5], %r934;
	atom.global.add.u32 	%r935, [%rd2], 1;
$L__BB4_121:
	ret;

}
	// .globl	_Z22kernelEncontrarCaminosPiiiS_iPbi
.visible .entry _Z22kernelEncontrarCaminosPiiiS_iPbi(
	.param .u64 .ptr .align 1 _Z22kernelEncontrarCaminosPiiiS_iPbi_param_0,
	.param .u32 _Z22kernelEncontrarCaminosPiiiS_iPbi_param_1,
	.param .u32 _Z22kernelEncontrarCaminosPiiiS_iPbi_param_2,
	.param .u64 .ptr .align 1 _Z22kernelEncontrarCaminosPiiiS_iPbi_param_3,
	.param .u32 _Z22kernelEncontrarCaminosPiiiS_iPbi_param_4,
	.param .u64 .ptr .align 1 _Z22kernelEncontrarCaminosPiiiS_iPbi_param_5,
	.param .u32 _Z22kernelEncontrarCaminosPiiiS_iPbi_param_6
)
{
	.local .align 8 .b8 	__local_depot5[24];
	.reg .b64 	%SP;
	.reg .b64 	%SPL;
	.reg .pred 	%p<42>;
	.reg .b16 	%rs<18>;
	.reg .b32 	%r<99>;
	.reg .b64 	%rd<60>;

	mov.u64 	%SPL, __local_depot5;
	cvta.local.u64 	%SP, %SPL;
	ld.param.u64 	%rd8, [_Z22kernelEncontrarCaminosPiiiS_iPbi_param_0];
	ld.param.u32 	%r29, [_Z22kernelEncontrarCaminosPiiiS_iPbi_param_1];
	ld.param.u32 	%r30, [_Z22kernelEncontrarCaminosPiiiS_iPbi_param_2];
	ld.param.u64 	%rd9, [_Z22kernelEncontrarCaminosPiiiS_iPbi_param_3];
	ld.param.u32 	%r31, [_Z22kernelEncontrarCaminosPiiiS_iPbi_param_4];
	ld.param.u32 	%r32, [_Z22kernelEncontrarCaminosPiiiS_iPbi_param_6];
	cvta.to.global.u64 	%rd1, %rd9;
	cvta.to.global.u64 	%rd2, %rd8;
	add.u64 	%rd10, %SP, 0;
	add.u64 	%rd3, %SPL, 0;
	mov.u32 	%r33, %ctaid.x;
	mov.u32 	%r34, %ntid.x;
	mov.u32 	%r35, %tid.x;
	mad.lo.s32 	%r1, %r33, %r34, %r35;
	mov.u32 	%r36, %ctaid.y;
	mov.u32 	%r37, %ntid.y;
	mov.u32 	%r38, %tid.y;
	mad.lo.s32 	%r2, %r36, %r37, %r38;
	mad.lo.s32 	%r39, %r29, %r1, %r2;
	setp.gt.s32 	%p2, %r30, %r29;
	mad.lo.s32 	%r40, %r30, %r2, %r1;
	selp.b32 	%r41, %r40, %r39, %p2;
	mul.wide.s32 	%rd11, %r41, 4;
	add.s64 	%rd12, %rd2, %rd11;
	ld.global.u32 	%r42, [%rd12];
	setp.ne.s32 	%p3, %r42, %r32;
	setp.ne.s32 	%p4, %r42, -1;
	and.pred  	%p5, %p3, %p4;
	setp.ne.s32 	%p6, %r31, %r41;
	or.pred  	%p7, %p6, %p5;
	setp.le.s32 	%p8, %r29, %r2;
	or.pred  	%p9, %p8, %p7;
	setp.le.s32 	%p10, %r30, %r1;
	or.pred  	%p11, %p10, %p9;
	@%p11 bra 	$L__BB5_17;
	st.local.v2.u32 	[%rd3], {%r31, %r1};
	st.local.u32 	[%rd3+8], %r2;
	mov.u64 	%rd13, $str;
	cvta.global.u64 	%rd14, %rd13;
	{ // callseq 0, 0
	.param .b64 param0;
	st.param.b64 	[param0], %rd14;
	.param .b64 param1;
	st.param.b64 	[param1], %rd10;
	.param .b32 retval0;
	call.uni (retval0), 
	vprintf, 
	(
	param0, 
	param1
	);
	ld.param.b32 	%r43, [retval0];
	} // callseq 0
	mul.lo.s32 	%r6, %r30, %r29;
	setp.ge.s32 	%p12, %r31, %r6;
	mov.b16 	%rs15, 0;
	@%p12 bra 	$L__BB5_15;
	div.s32 	%r46, %r41, %r30;
	add.s32 	%r7, %r30, -1;
	setp.gt.s32 	%p13, %r46, 0;
	setp.le.s32 	%p14, %r46, %r29;
	and.pred  	%p1, %p13, %p14;
	mov.b32 	%r97, 0;
	mov.u64 	%rd17, $str$1;
	mov.u64 	%rd20, $str$2;
	mov.u64 	%rd22, $str$3;
	mov.u64 	%rd43, $str$4;
	mov.u32 	%r98, %r31;
	mov.u32 	%r96, %r31;
$L__BB5_3:
	mov.u32 	%r10, %r96;
	add.s32 	%r96, %r10, 1;
	rem.s32 	%r47, %r96, %r30;
	add.s32 	%r15, %r10, -1;
	rem.s32 	%r13, %r15, %r30;
	div.s32 	%r48, %r10, %r30;
	add.s32 	%r14, %r10, %r30;
	mul.wide.s32 	%rd16, %r14, 4;
	add.s64 	%rd4, %rd2, %rd16;
	ld.global.u32 	%r49, [%rd4];
	st.local.v2.u32 	[%rd3], {%r14, %r10};
	st.local.v2.u32 	[%rd3+8], {%r31, %r48};
	st.local.u32 	[%rd3+16], %r49;
	cvta.global.u64 	%rd18, %rd17;
	{ // callseq 1, 0
	.param .b64 param0;
	st.param.b64 	[param0], %rd18;
	.param .b64 param1;
	st.param.b64 	[param1], %rd10;
	.param .b32 retval0;
	call.uni (retval0), 
	vprintf, 
	(
	param0, 
	param1
	);
	ld.param.b32 	%r50, [retval0];
	} // callseq 1
	st.local.v2.u32 	[%rd3], {%r15, %r10};
	st.local.v2.u32 	[%rd3+8], {%r31, %r13};
	cvta.global.u64 	%rd21, %rd20;
	{ // callseq 2, 0
	.param .b64 param0;
	st.param.b64 	[param0], %rd21;
	.param .b64 param1;
	st.param.b64 	[param1], %rd10;
	.param .b32 retval0;
	call.uni (retval0), 
	vprintf, 
	(
	param0, 
	param1
	);
	ld.param.b32 	%r52, [retval0];
	} // callseq 2
	sub.s32 	%r20, %r10, %r30;
	st.local.v2.u32 	[%rd3], {%r20, %r10};
	st.local.v2.u32 	[%rd3+8], {%r31, %r32};
	cvta.global.u64 	%rd23, %rd22;
	{ // callseq 3, 0
	.param .b64 param0;
	st.param.b64 	[param0], %rd23;
	.param .b64 param1;
	st.param.b64 	[param1], %rd10;
	.param .b32 retval0;
	call.uni (retval0), 
	vprintf, 
	(
	param0, 
	param1
	);
	ld.param.b32 	%r54, [retval0];
	} // callseq 3
	mul.wide.s32 	%rd24, %r10, 4;
	add.s64 	%rd5, %rd2, %rd24;
	ld.global.u32 	%r56, [%rd5+4];
	setp.ne.s32 	%p15, %r32, %r56;
	setp.lt.s32 	%p16, %r47, 1;
	or.pred  	%p17, %p16, %p15;
	setp.eq.s32 	%p18, %r96, %r98;
	or.pred  	%p19, %p17, %p18;
	@%p19 bra 	$L__BB5_5;
	st.local.v2.u32 	[%rd3], {%r96, %r31};
	st.local.v2.u32 	[%rd3+8], {%r10, %r32};
	cvta.global.u64 	%rd44, %rd43;
	add.u64 	%rd45, %SP, 0;
	{ // callseq 10, 0
	.param .b64 param0;
	st.param.b64 	[param0], %rd44;
	.param .b64 param1;
	st.param.b64 	[param1], %rd45;
	.param .b32 retval0;
	call.uni (retval0), 
	vprintf, 
	(
	param0, 
	param1
	);
	ld.param.b32 	%r78, [retval0];
	} // callseq 10
	st.local.v2.u32 	[%rd3], {%r10, %r31};
	st.local.u32 	[%rd3+8], %r32;
	mov.u64 	%rd46, $str$5;
	cvta.global.u64 	%rd47, %rd46;
	{ // callseq 11, 0
	.param .b64 param0;
	st.param.b64 	[param0], %rd47;
	.param .b64 param1;
	st.param.b64 	[param1], %rd45;
	.param .b32 retval0;
	call.uni (retval0), 
	vprintf, 
	(
	param0, 
	param1
	);
	ld.param.b32 	%r80, [retval0];
	} // callseq 11
	add.s32 	%r97, %r97, 1;
	mov.b32 	%r82, -1;
	st.global.u32 	[%rd5+4], %r82;
	mov.b16 	%rs15, 0;
	mov.u16 	%rs16, %rs15;
	mov.u32 	%r98, %r10;
	bra.uni 	$L__BB5_14;
$L__BB5_5:
	ld.global.u32 	%r57, [%rd4];
	setp.ne.s32 	%p20, %r32, %r57;
	setp.ge.s32 	%p21, %r14, %r6;
	or.pred  	%p22, %p21, %p20;
	@%p22 bra 	$L__BB5_7;
	add.s32 	%r97, %r97, 1;
	mov.b32 	%r74, -1;
	st.global.u32 	[%rd4], %r74;
	add.s32 	%r75, %r14, %r30;
	st.local.v2.u32 	[%rd3], {%r75, %r14};
	st.local.u32 	[%rd3+8], %r31;
	mov.u64 	%rd40, $str$6;
	cvta.global.u64 	%rd41, %rd40;
	add.u64 	%rd42, %SP, 0;
	{ // callseq 9, 0
	.param .b64 param0;
	st.param.b64 	[param0], %rd41;
	.param .b64 param1;
	st.param.b64 	[param1], %rd42;
	.param .b32 retval0;
	call.uni (retval0), 
	vprintf, 
	(
	param0, 
	param1
	);
	ld.param.b32 	%r76, [retval0];
	} // callseq 9
	mov.b16 	%rs15, 0;
	mov.u16 	%rs16, %rs15;
	mov.u32 	%r96, %r14;
	mov.u32 	%r98, %r10;
	bra.uni 	$L__BB5_14;
$L__BB5_7:
	ld.global.u32 	%r58, [%rd5+-4];
	setp.ne.s32 	%p23, %r32, %r58;
	setp.lt.s32 	%p24, %r13, 0;
	or.pred  	%p25, %p24, %p23;
	setp.ge.s32 	%p26, %r13, %r7;
	or.pred  	%p27, %p25, %p26;
	setp.eq.s32 	%p28, %r15, %r98;
	or.pred  	%p29, %p27, %p28;
	@%p29 bra 	$L__BB5_9;
	add.s32 	%r97, %r97, 1;
	st.local.v2.u32 	[%rd3], {%r15, %r31};
	mov.u64 	%rd37, $str$7;
	cvta.global.u64 	%rd38, %rd37;
	add.u64 	%rd39, %SP, 0;
	{ // callseq 8, 0
	.param .b64 param0;
	st.param.b64 	[param0], %rd38;
	.param .b64 param1;
	st.param.b64 	[param1], %rd39;
	.param .b32 retval0;
	call.uni (retval0), 
	vprintf, 
	(
	param0, 
	param1
	);
	ld.param.b32 	%r71, [retval0];
	} // callseq 8
	mov.b32 	%r73, -1;
	st.global.u32 	[%rd5+-4], %r73;
	mov.b16 	%rs15, 0;
	mov.u16 	%rs16, %rs15;
	mov.u32 	%r96, %r15;
	mov.u32 	%r98, %r10;
	bra.uni 	$L__BB5_14;
$L__BB5_9:
	mul.wide.s32 	%rd25, %r20, 4;
	add.s64 	%rd6, %rd2, %rd25;
	ld.global.u32 	%r59, [%rd6];
	setp.eq.s32 	%p30, %r32, %r59;
	setp.ge.s32 	%p31, %r10, %r30;
	and.pred  	%p32, %p31, %p30;
	and.pred  	%p33, %p32, %p1;
	not.pred 	%p34, %p33;
	setp.eq.s32 	%p35, %r20, %r98;
	or.pred  	%p36, %p34, %p35;
	@%p36 bra 	$L__BB5_11;
	add.s32 	%r97, %r97, 1;
	st.local.v2.u32 	[%rd3], {%r20, %r10};
	st.local.u32 	[%rd3+8], %r31;
	mov.u64 	%rd34, $str$8;
	cvta.global.u64 	%rd35, %rd34;
	add.u64 	%rd36, %SP, 0;
	{ // callseq 7, 0
	.param .b64 param0;
	st.param.b64 	[param0], %rd35;
	.param .b64 param1;
	st.param.b64 	[param1], %rd36;
	.param .b32 retval0;
	call.uni (retval0), 
	vprintf, 
	(
	param0, 
	param1
	);
	ld.param.b32 	%r68, [retval0];
	} // callseq 7
	mov.b32 	%r70, -1;
	st.global.u32 	[%rd6], %r70;
	mov.b16 	%rs15, 0;
	mov.u16 	%rs16, %rs15;
	mov.u32 	%r96, %r20;
	mov.u32 	%r98, %r10;
	bra.uni 	$L__BB5_14;
$L__BB5_11:
	ld.global.u32 	%r60, [%rd1];
	st.local.u32 	[%rd3], %r60;
	mov.u64 	%rd26, $str$9;
	cvta.global.u64 	%rd27, %rd26;
	add.u64 	%rd28, %SP, 0;
	{ // callseq 4, 0
	.param .b64 param0;
	st.param.b64 	[param0], %rd27;
	.param .b64 param1;
	st.param.b64 	[param1], %rd28;
	.param .b32 retval0;
	call.uni (retval0), 
	vprintf, 
	(
	param0, 
	param1
	);
	ld.param.b32 	%r61, [retval0];
	} // callseq 4
	st.local.u32 	[%rd3], %r31;
	mov.u64 	%rd29, $str$10;
	cvta.global.u64 	%rd30, %rd29;
	{ // callseq 5, 0
	.param .b64 param0;
	st.param.b64 	[param0], %rd30;
	.param .b64 param1;
	st.param.b64 	[param1], %rd28;
	.param .b32 retval0;
	call.uni (retval0), 
	vprintf, 
	(
	param0, 
	param1
	);
	ld.param.b32 	%r63, [retval0];
	} // callseq 5
	setp.lt.s32 	%p37, %r97, 1;
	mov.b16 	%rs15, 0;
	@%p37 bra 	$L__BB5_13;
	atom.global.add.u32 	%r65, [%rd1], 1;
	mov.b16 	%rs15, 1;
$L__BB5_13:
	st.local.v2.u32 	[%rd3], {%r10, %r97};
	mov.u64 	%rd31, $str$11;
	cvta.global.u64 	%rd32, %rd31;
	{ // callseq 6, 0
	.param .b64 param0;
	st.param.b64 	[param0], %rd32;
	.param .b64 param1;
	st.param.b64 	[param1], %rd28;
	.param .b32 retval0;
	call.uni (retval0), 
	vprintf, 
	(
	param0, 
	param1
	);
	ld.param.b32 	%r66, [retval0];
	} // callseq 6
	mov.b16 	%rs16, 1;
	mov.u32 	%r96, %r10;
$L__BB5_14:
	setp.lt.s32 	%p38, %r96, %r6;
	or.b16  	%rs13, %rs16, %rs15;
	setp.eq.s16 	%p39, %rs13, 0;
	and.pred  	%p40, %p38, %p39;
	@%p40 bra 	$L__BB5_3;
$L__BB5_15:
	ld.param.u64 	%rd59, [_Z22kernelEncontrarCaminosPiiiS_iPbi_param_5];
	cvta.to.global.u64 	%rd48, %rd59;
	st.global.u8 	[%rd48], %rs15;
	cvt.u32.u16 	%r83, %rs15;
	st.local.u32 	[%rd3], %r83;
	mov.u64 	%rd49, $str$12;
	cvta.global.u64 	%rd50, %rd49;
	add.u64 	%rd51, %SP, 0;
	{ // callseq 12, 0
	.param .b64 param0;
	st.param.b64 	[param0], %rd50;
	.param .b64 param1;
	st.param.b64 	[param1], %rd51;
	.param .b32 retval0;
	call.uni (retval0), 
	vprintf, 
	(
	param0, 
	param1
	);
	ld.param.b32 	%r84, [retval0];
	} // callseq 12
	ld.global.u32 	%r86, [%rd1];
	st.local.u32 	[%rd3], %r86;
	mov.u64 	%rd52, $str$13;
	cvta.global.u64 	%rd53, %rd52;
	{ // callseq 13, 0
	.param .b64 param0;
	st.param.b64 	[param0], %rd53;
	.param .b64 param1;
	st.param.b64 	[param1], %rd51;
	.param .b32 retval0;
	call.uni (retval0), 
	vprintf, 
	(
	param0, 
	param1
	);
	ld.param.b32 	%r87, [retval0];
	} // callseq 13
	ld.global.u32 	%r89, [%rd1];
	setp.lt.s32 	%p41, %r89, 1;
	@%p41 bra 	$L__BB5_17;
	st.local.u32 	[%rd3], %r31;
	mov.u64 	%rd54, $str$14;
	cvta.global.u64 	%rd55, %rd54;
	{ // callseq 14, 0
	.param .b64 param0;
	st.param.b64 	[param0], %rd55;
	.param .b64 param1;
	st.param.b64 	[param1], %rd51;
	.param .b32 retval0;
	call.uni (retval0), 
	vprintf, 
	(
	param0, 
	param1
	);
	ld.param.b32 	%r90, [retval0];
	} // callseq 14
	mul.wide.s32 	%rd57, %r31, 4;
	add.s64 	%rd58, %rd2, %rd57;
	mov.b32 	%r92, -1;
	st.global.u32 	[%rd58], %r92;
$L__BB5_17:
	bar.sync 	0;
	ret;

}
	// .globl	_Z20kernelEncontrarBombaPiiiiS_S_
.visible .entry _Z20kernelEncontrarBombaPiiiiS_S_(
	.param .u64 .ptr .align 1 _Z20kernelEncontrarBombaPiiiiS_S__param_0,
	.param .u32 _Z20kernelEncontrarBombaPiiiiS_S__param_1,
	.param .u32 _Z20kernelEncontrarBombaPiiiiS_S__param_2,
	.param .u32 _Z20kernelEncontrarBombaPiiiiS_S__param_3,
	.param .u64 .ptr .align 1 _Z20kernelEncontrarBombaPiiiiS_S__param_4,
	.param .u64 .ptr .align 1 _Z20kernelEncontrarBombaPiiiiS_S__param_5
)
{
	.reg .pred 	%p<37>;
	.reg .b32 	%r<31>;
	.reg .b64 	%rd<11>;

	ld.param.u64 	%rd6, [_Z20kernelEncontrarBombaPiiiiS_S__param_0];
	ld.param.u32 	%r7, [_Z20kernelEncontrarBombaPiiiiS_S__param_1];
	ld.param.u32 	%r8, [_Z20kernelEncontrarBombaPiiiiS_S__param_2];
	ld.param.u32 	%r9, [_Z20kernelEncontrarBombaPiiiiS_S__param_3];
	ld.param.u64 	%rd7, [_Z20kernelEncontrarBombaPiiiiS_S__param_4];
	ld.param.u64 	%rd5, [_Z20kernelEncontrarBombaPiiiiS_S__param_5];
	cvta.to.global.u64 	%rd1, %rd5;
	cvta.to.global.u64 	%rd2, %rd7;
	cvta.to.global.u64 	%rd3, %rd6;
	mov.u32 	%r10, %ctaid.x;
	mov.u32 	%r11, %ntid.x;
	mov.u32 	%r12, %tid.x;
	mad.lo.s32 	%r1, %r10, %r11, %r12;
	mov.u32 	%r13, %ctaid.y;
	mov.u32 	%r14, %ntid.y;
	mov.u32 	%r15, %tid.y;
	mad.lo.s32 	%r2, %r13, %r14, %r15;
	mad.lo.s32 	%r16, %r7, %r1, %r2;
	setp.gt.s32 	%p6, %r8, %r7;
	mad.lo.s32 	%r17, %r8, %r2, %r1;
	selp.b32 	%r18, %r17, %r16, %p6;
	div.s32 	%r19, %r18, %r8;
	mul.lo.s32 	%r20, %r19, %r8;
	sub.s32 	%r3, %r18, %r20;
	div.s32 	%r21, %r9, %r8;
	mul.lo.s32 	%r4, %r21, %r8;
	setp.ne.s32 	%p7, %r19, %r21;
	cvt.u32.u64 	%r22, %rd7;
	setp.lt.s32 	%p8, %r22, 6;
	mul.wide.s32 	%rd8, %r18, 4;
	add.s64 	%rd4, %rd3, %rd8;
	mov.pred 	%p35, 0;
	or.pred  	%p9, %p8, %p7;
	@%p9 bra 	$L__BB6_2;
	ld.global.u32 	%r23, [%rd4];
	setp.eq.s32 	%p35, %r23, -1;
$L__BB6_2:
	setp.le.s32 	%p10, %r7, %r2;
	not.pred 	%p11, %p35;
	or.pred  	%p12, %p10, %p11;
	setp.le.s32 	%p13, %r8, %r1;
	or.pred  	%p14, %p13, %p12;
	@%p14 bra 	$L__BB6_4;
	atom.global.add.u32 	%r24, [%rd2], 1;
$L__BB6_4:
	sub.s32 	%r25, %r9, %r4;
	setp.ne.s32 	%p16, %r3, %r25;
	cvt.u32.u64 	%r26, %rd5;
	setp.lt.s32 	%p17, %r26, 6;
	mov.pred 	%p36, 0;
	or.pred  	%p18, %p17, %p16;
	@%p18 bra 	$L__BB6_6;
	ld.global.u32 	%r27, [%rd4];
	setp.eq.s32 	%p36, %r27, -1;
$L__BB6_6:
	setp.le.s32 	%p19, %r7, %r1;
	not.pred 	%p20, %p36;
	or.pred  	%p21, %p19, %p20;
	setp.le.s32 	%p22, %r8, %r2;
	or.pred  	%p23, %p22, %p21;
	@%p23 bra 	$L__BB6_8;
	atom.global.add.u32 	%r28, [%rd1], 1;
$L__BB6_8:
	setp.le.s32 	%p24, %r8, %r2;
	setp.le.s32 	%p25, %r7, %r1;
	bar.sync 	0;
	ld.global.u32 	%r5, [%rd2];
	ld.global.u32 	%r6, [%rd1];
	setp.eq.s32 	%p26, %r5, %r6;
	or.pred  	%p27, %p25, %p24;
	or.pred  	%p28, %p27, %p26;
	@%p28 bra 	$L__BB6_12;
	setp.eq.s32 	%p29, %r5, 5;
	setp.eq.s32 	%p30, %r6, 1;
	and.pred  	%p31, %p29, %p30;
	@%p31 bra 	$L__BB6_11;
	setp.ne.s32 	%p32, %r6, 5;
	setp.ne.s32 	%p33, %r5, 1;
	or.pred  	%p34, %p32, %p33;
	@%p34 bra 	$L__BB6_12;
$L__BB6_11:
	mul.wide.s32 	%rd9, %r9, 4;
	add.s64 	%rd10, %rd3, %rd9;
	mov.b32 	%r29, 66;
	st.global.u32 	[%rd10], %r29;
	mov.b32 	%r30, 0;
	st.global.u32 	[%rd2], %r30;
	st.global.u32 	[%rd1], %r30;
$L__BB6_12:
	ret;

}
	// .globl	_Z30kernelEncontrarRompecabezasTNTPiiiiS_ii
.visible .entry _Z30kernelEncontrarRompecabezasTNTPiiiiS_ii(
	.param .u64 .ptr .align 1 _Z30kernelEncontrarRompecabezasTNTPiiiiS_ii_param_0,
	.param .u32 _Z30kernelEncontrarRompecabezasTNTPiiiiS_ii_param_1,
	.param .u32 _Z30kernelEncontrarRompecabezasTNTPiiiiS_ii_param_2,
	.param .u32 _Z30kernelEncontrarRompecabezasTNTPiiiiS_ii_param_3,
	.param .u64 .ptr .align 1 _Z30kernelEncontrarRompecabezasTNTPiiiiS_ii_param_4,
	.param .u32 _Z30kernelEncontrarRompecabezasTNTPiiiiS_ii_param_5,
	.param .u32 _Z30kernelEncontrarRompecabezasTNTPiiiiS_ii_param_6
)
{
	.local .align 8 .b8 	__local_depot7[48];
	.reg .b64 	%SP;
	.reg .b64 	%SPL;
	.reg .pred 	%p<72>;
	.reg .b32 	%r<1217>;
	.reg .b64 	%rd<33>;

	mov.u64 	%SPL, __local_depot7;
	ld.param.u64 	%rd12, [_Z30kernelEncontrarRompecabezasTNTPiiiiS_ii_param_0];
	ld.param.u32 	%r545, [_Z30kernelEncontrarRompecabezasTNTPiiiiS_ii_param_1];
	ld.param.u32 	%r546, [_Z30kernelEncontrarRompecabezasTNTPiiiiS_ii_param_2];
	ld.param.u32 	%r542, [_Z30kernelEncontrarRompecabezasTNTPiiiiS_ii_param_3];
	ld.param.u64 	%rd13, [_Z30kernelEncontrarRompecabezasTNTPiiiiS_ii_param_4];
	ld.param.u32 	%r543, [_Z30kernelEncontrarRompecabezasTNTPiiiiS_ii_param_5];
	ld.param.u32 	%r544, [_Z30kernelEncontrarRompecabezasTNTPiiiiS_ii_param_6];
	cvta.to.global.u64 	%rd1, %rd13;
	cvta.to.global.u64 	%rd2, %rd12;
	add.u64 	%rd3, %SPL, 0;
	mov.u32 	%r547, %ctaid.x;
	mov.u32 	%r548, %ntid.x;
	mov.u32 	%r549, %tid.x;
	mad.lo.s32 	%r550, %r547, %r548, %r549;
	mov.u32 	%r551, %ctaid.y;
	mov.u32 	%r552, %ntid.y;
	mov.u32 	%r553, %tid.y;
	mad.lo.s32 	%r554, %r551, %r552, %r553;
	mad.lo.s32 	%r555, %r545, %r550, %r554;
	setp.gt.s32 	%p1, %r546, %r545;
	mad.lo.s32 	%r556, %r546, %r554, %r550;
	selp.b32 	%r1, %r556, %r555, %p1;
	mul.wide.s32 	%rd15, %r1, 4;
	add.s64 	%rd16, %rd2, %rd15;
	ld.global.u32 	%r557, [%rd16];
	setp.ne.s32 	%p2, %r557, -1;
	@%p2 bra 	$L__BB7_2;
	atom.global.add.u32 	%r558, [%rd1], 1;
$L__BB7_2:
	bar.sync 	0;
	ld.global.u32 	%r2, [%rd1];
	setp.ne.s32 	%p3, %r2, 6;
	setp.ne.s32 	%p4, %r1, %r542;
	or.pred  	%p5, %p4, %p3;
	@%p5 bra 	$L__BB7_4;
	mul.wide.s32 	%rd30, %r542, 4;
	add.s64 	%rd31, %rd2, %rd30;
	mov.b32 	%r932, 84;
	st.global.u32 	[%rd31], %r932;
	mov.b32 	%r933, 0;
	st.global.u32 	[%rd1], %r933;
	bra.uni 	$L__BB7_121;
$L__BB7_4:
	setp.ne.s32 	%p6, %r1, %r542;
	setp.lt.s32 	%p7, %r2, 7;
	or.pred  	%p8, %p6, %p7;
	@%p8 bra 	$L__BB7_121;
	cvt.s64.s32 	%rd4, %r542;
	xor.b32  	%r559, %r543, -1429050551;
	mul.lo.s32 	%r560, %r559, 1099087573;
	setp.gt.s32 	%p9, %r543, -1;
	selp.b32 	%r561, -644748465, -1947113066, %p9;
	add.s32 	%r562, %r561, %r560;
	add.s32 	%r3, %r562, 6615241;
	add.s32 	%r953, %r560, 123456789;
	st.local.v2.u32 	[%rd3], {%r3, %r953};
	xor.b32  	%r563, %r560, 362436069;
	add.s32 	%r564, %r561, 521288629;
	st.local.v2.u32 	[%rd3+8], {%r563, %r564};
	xor.b32  	%r565, %r561, 88675123;
	add.s32 	%r949, %r560, 5783321;
	st.local.v2.u32 	[%rd3+16], {%r565, %r949};
	setp.eq.s32 	%p10, %r542, 0;
	@%p10 bra 	$L__BB7_120;
	mov.b32 	%r936, 0;
	mov.u64 	%rd18, precalc_xorwow_matrix;
	mov.u64 	%rd32, %rd4;
$L__BB7_7:
	mov.u64 	%rd5, %rd32;
	and.b64  	%rd6, %rd5, 3;
	setp.eq.s64 	%p11, %rd6, 0;
	@%p11 bra 	$L__BB7_119;
	mul.wide.u32 	%rd17, %r936, 3200;
	add.s64 	%rd7, %rd18, %rd17;
	mov.b32 	%r949, 0;
	mov.u32 	%r950, %r949;
	mov.u32 	%r951, %r949;
	mov.u32 	%r952, %r949;
	mov.u32 	%r953, %r949;
	mov.u32 	%r942, %r949;
$L__BB7_9:
	mul.wide.u32 	%rd19, %r942, 4;
	add.s64 	%rd20, %rd3, %rd19;
	ld.local.u32 	%r15, [%rd20+4];
	shl.b32 	%r16, %r942, 5;
	mov.b32 	%r948, 0;
$L__BB7_10:
	.pragma "nounroll";
	shr.u32 	%r569, %r15, %r948;
	and.b32  	%r570, %r569, 1;
	setp.eq.b32 	%p12, %r570, 1;
	not.pred 	%p13, %p12;
	add.s32 	%r571, %r16, %r948;
	mul.lo.s32 	%r572, %r571, 5;
	mul.wide.u32 	%rd21, %r572, 4;
	add.s64 	%rd8, %rd7, %rd21;
	@%p13 bra 	$L__BB7_12;
	ld.global.u32 	%r573, [%rd8];
	xor.b32  	%r953, %r953, %r573;
	ld.global.u32 	%r574, [%rd8+4];
	xor.b32  	%r952, %r952, %r574;
	ld.global.u32 	%r575, [%rd8+8];
	xor.b32  	%r951, %r951, %r575;
	ld.global.u32 	%r576, [%rd8+12];
	xor.b32  	%r950, %r950, %r576;
	ld.global.u32 	%r577, [%rd8+16];
	xor.b32  	%r949, %r949, %r577;
$L__BB7_12:
	and.b32  	%r579, %r569, 2;
	setp.eq.s32 	%p14, %r579, 0;
	@%p14 bra 	$L__BB7_14;
	ld.global.u32 	%r580, [%rd8+20];
	xor.b32  	%r953, %r953, %r580;
	ld.global.u32 	%r581, [%rd8+24];
	xor.b32  	%r952, %r952, %r581;
	ld.global.u32 	%r582, [%rd8+28];
	xor.b32  	%r951, %r951, %r582;
	ld.global.u32 	%r583, [%rd8+32];
	xor.b32  	%r950, %r950, %r583;
	ld.global.u32 	%r584, [%rd8+36];
	xor.b32  	%r949, %r949, %r584;
$L__BB7_14:
	and.b32  	%r586, %r569, 4;
	setp.eq.s32 	%p15, %r586, 0;
	@%p15 bra 	$L__BB7_16;
	ld.global.u32 	%r587, [%rd8+40];
	xor.b32  	%r953, %r953, %r587;
	ld.global.u32 	%r588, [%rd8+44];
	xor.b32  	%r952, %r952, %r588;
	ld.global.u32 	%r589, [%rd8+48];
	xor.b32  	%r951, %r951, %r589;
	ld.global.u32 	%r590, [%rd8+52];
	xor.b32  	%r950, %r950, %r590;
	ld.global.u32 	%r591, [%rd8+56];
	xor.b32  	%r949, %r949, %r591;
$L__BB7_16:
	and.b32  	%r593, %r569, 8;
	setp.eq.s32 	%p16, %r593, 0;
	@%p16 bra 	$L__BB7_18;
	ld.global.u32 	%r594, [%rd8+60];
	xor.b32  	%r953, %r953, %r594;
	ld.global.u32 	%r595, [%rd8+64];
	xor.b32  	%r952, %r952, %r595;
	ld.global.u32 	%r596, [%rd8+68];
	xor.b32  	%r951, %r951, %r596;
	ld.global.u32 	%r597, [%rd8+72];
	xor.b32  	%r950, %r950, %r597;
	ld.global.u32 	%r598, [%rd8+76];
	xor.b32  	%r949, %r949, %r598;
$L__BB7_18:
	and.b32  	%r600, %r569, 16;
	setp.eq.s32 	%p17, %r600, 0;
	@%p17 bra 	$L__BB7_20;
	ld.global.u32 	%r601, [%rd8+80];
	xor.b32  	%r953, %r953, %r601;
	ld.global.u32 	%r602, [%rd8+84];
	xor.b32  	%r952, %r952, %r602;
	ld.global.u32 	%r603, [%rd8+88];
	xor.b32  	%r951, %r951, %r603;
	ld.global.u32 	%r604, [%rd8+92];
	xor.b32  	%r950, %r950, %r604;
	ld.global.u32 	%r605, [%rd8+96];
	xor.b32  	%r949, %r949, %r605;
$L__BB7_20:
	and.b32  	%r607, %r569, 32;
	setp.eq.s32 	%p18, %r607, 0;
	@%p18 bra 	$L__BB7_22;
	ld.global.u32 	%r608, [%rd8+100];
	xor.b32  	%r953, %r953, %r608;
	ld.global.u32 	%r609, [%rd8+104];
	xor.b32  	%r952, %r952, %r609;
	ld.global.u32 	%r610, [%rd8+108];
	xor.b32  	%r951, %r951, %r610;
	ld.global.u32 	%r611, [%rd8+112];
	xor.b32  	%r950, %r950, %r611;
	ld.global.u32 	%r612, [%rd8+116];
	xor.b32  	%r949, %r949, %r612;
$L__BB7_22:
	and.b32  	%r614, %r569, 64;
	setp.eq.s32 	%p19, %r614, 0;
	@%p19 bra 	$L__BB7_24;
	ld.global.u32 	%r615, [%rd8+120];
	xor.b32  	%r953, %r953, %r615;
	ld.global.u32 	%r616, [%rd8+124];
	xor.b32  	%r952, %r952, %r616;
	ld.global.u32 	%r617, [%rd8+128];
	xor.b32  	%r951, %r951, %r617;
	ld.global.u32 	%r618, [%rd8+132];
	xor.b32  	%r950, %r950, %r618;
	ld.global.u32 	%r619, [%rd8+136];
	xor.b32  	%r949, %r949, %r619;
$L__BB7_24:
	and.b32  	%r621, %r569, 128;
	setp.eq.s32 	%p20, %r621, 0;
	@%p20 bra 	$L__BB7_26;
	ld.global.u32 	%r622, [%rd8+140];
	xor.b32  	%r953, %r953, %r622;
	ld.global.u32 	%r623, [%rd8+144];
	xor.b32  	%r952, %r952, %r623;
	ld.global.u32 	%r624, [%rd8+148];
	xor.b32  	%r951, %r951, %r624;
	ld.global.u32 	%r625, [%rd8+152];
	xor.b32  	%r950, %r950, %r625;
	ld.global.u32 	%r626, [%rd8+156];
	xor.b32  	%r949, %r949, %r626;
$L__BB7_26:
	and.b32  	%r628, %r569, 256;
	setp.eq.s32 	%p21, %r628, 0;
	@%p21 bra 	$L__BB7_28;
	ld.global.u32 	%r629, [%rd8+160];
	xor.b32  	%r953, %r953, %r629;
	ld.global.u32 	%r630, [%rd8+164];
	xor.b32  	%r952, %r952, %r630;
	ld.global.u32 	%r631, [%rd8+168];
	xor.b32  	%r951, %r951, %r631;
	ld.global.u32 	%r632, [%rd8+172];
	xor.b32  	%r950, %r950, %r632;
	ld.global.u32 	%r633, [%rd8+176];
	xor.b32  	%r949, %r949, %r633;
$L__BB7_28:
	and.b32  	%r635, %r569, 512;
	setp.eq.s32 	%p22, %r635, 0;
	@%p22 bra 	$L__BB7_30;
	ld.global.u32 	%r636, [%rd8+180];
	xor.b32  	%r953, %r953, %r636;
	ld.global.u32 	%r637, [%rd8+184];
	xor.b32  	%r952, %r952, %r637;
	ld.global.u32 	%r638, [%rd8+188];
	xor.b32  	%r951, %r951, %r638;
	ld.global.u32 	%r639, [%rd8+192];
	xor.b32  	%r950, %r950, %r639;
	ld.global.u32 	%r640, [%rd8+196];
	xor.b32  	%r949, %r949, %r640;
$L__BB7_30:
	and.b32  	%r642, %r569, 1024;
	setp.eq.s32 	%p23, %r642, 0;
	@%p23 bra 	$L__BB7_32;
	ld.global.u32 	%r643, [%rd8+200];
	xor.b32  	%r953, %r953, %r643;
	ld.global.u32 	%r644, [%rd8+204];
	xor.b32  	%r952, %r952, %r644;
	ld.global.u32 	%r645, [%rd8+208];
	xor.b32  	%r951, %r951, %r645;
	ld.global.u32 	%r646, [%rd8+212];
	xor.b32  	%r950, %r950, %r646;
	ld.global.u32 	%r647, [%rd8+216];
	xor.b32  	%r949, %r949, %r647;
$L__BB7_32:
	and.b32  	%r649, %r569, 2048;
	setp.eq.s32 	%p24, %r649, 0;
	@%p24 bra 	$L__BB7_34;
	ld.global.u32 	%r650, [%rd8+220];
	xor.b32  	%r953, %r953, %r650;
	ld.global.u32 	%r651, [%rd8+224];
	xor.b32  	%r952, %r952, %r651;
	ld.global.u32 	%r652, [%rd8+228];
	xor.b32  	%r951, %r951, %r652;
	ld.global.u32 	%r653, [%rd8+232];
	xor.b32  	%r950, %r950, %r653;
	ld.global.u32 	%r654, [%rd8+236];
	xor.b32  	%r949, %r949, %r654;
$L__BB7_34:
	and.b32  	%r656, %r569, 4096;
	setp.eq.s32 	%p25, %r656, 0;
	@%p25 bra 	$L__BB7_36;
	ld.global.u32 	%r657, [%rd8+240];
	xor.b32  	%r953, %r953, %r657;
	ld.global.u32 	%r658, [%rd8+244];
	xor.b32  	%r952, %r952, %r658;
	ld.global.u32 	%r659, [%rd8+248];
	xor.b32  	%r951, %r951, %r659;
	ld.global.u32 	%r660, [%rd8+252];
	xor.b32  	%r950, %r950, %r660;
	ld.global.u32 	%r661, [%rd8+256];
	xor.b32  	%r949, %r949, %r661;
$L__BB7_36:
	and.b32  	%r663, %r569, 8192;
	setp.eq.s32 	%p26, %r663, 0;
	@%p26 bra 	$L__BB7_38;
	ld.global.u32 	%r664, [%rd8+260];
	xor.b32  	%r953, %r953, %r664;
	ld.global.u32 	%r665, [%rd8+264];
	xor.b32  	%r952, %r952, %r665;
	ld.global.u32 	%r666, [%rd8+268];
	xor.b32  	%r951, %r951, %r666;
	ld.global.u32 	%r667, [%rd8+272];
	xor.b32  	%r950, %r950, %r667;
	ld.global.u32 	%r668, [%rd8+276];
	xor.b32  	%r949, %r949, %r668;
$L__BB7_38:
	and.b32  	%r670, %r569, 16384;
	setp.eq.s32 	%p27, %r670, 0;
	@%p27 bra 	$L__BB7_40;
	ld.global.u32 	%r671, [%rd8+280];
	xor.b32  	%r953, %r953, %r671;
	ld.global.u32 	%r672, [%rd8+284];
	xor.b32  	%r952, %r952, %r672;
	ld.global.u32 	%r673, [%rd8+288];
	xor.b32  	%r951, %r951, %r673;
	ld.global.u32 	%r674, [%rd8+292];
	xor.b32  	%r950, %r950, %r674;
	ld.global.u32 	%r675, [%rd8+296];
	xor.b32  	%r949, %r949, %r675;
$L__BB7_40:
	and.b32  	%r677, %r569, 32768;
	setp.eq.s32 	%p28, %r677, 0;
	@%p28 bra 	$L__BB7_42;
	ld.global.u32 	%r678, [%rd8+300];
	xor.b32  	%r953, %r953, %r678;
	ld.global.u32 	%r679, [%rd8+304];
	xor.b32  	%r952, %r952, %r679;
	ld.global.u32 	%r680, [%rd8+308];
	xor.b32  	%r951, %r951, %r680;
	ld.global.u32 	%r681, [%rd8+312];
	xor.b32  	%r950, %r950, %r681;
	ld.global.u32 	%r682, [%rd8+316];
	xor.b32  	%r949, %r949, %r682;
$L__BB7_42:
	add.s32 	%r948, %r948, 16;
	setp.ne.s32 	%p29, %r948, 32;
	@%p29 bra 	$L__BB7_10;
	mad.lo.s32 	%r683, %r942, -31, %r16;
	add.s32 	%r942, %r683, 1;
	setp.ne.s32 	%p30, %r942, 5;
	@%p30 bra 	$L__BB7_9;
	st.local.u32 	[%rd3+4], %r953;
	st.local.v2.u32 	[%rd3+8], {%r952, %r951};
	st.local.v2.u32 	[%rd3+16], {%r950, %r949};
	setp.eq.s64 	%p31, %rd6, 1;
	@%p31 bra 	$L__BB7_119;
	mov.b32 	%r949, 0;
	mov.u32 	%r1042, %r949;
	mov.u32 	%r1043, %r949;
	mov.u32 	%r1044, %r949;
	mov.u32 	%r953, %r949;
	mov.u32 	%r1034, %r949;
$L__BB7_46:
	mul.wide.u32 	%rd22, %r1034, 4;
	add.s64 	%rd23, %rd3, %rd22;
	ld.local.u32 	%r191, [%rd23+4];
	shl.b32 	%r192, %r1034, 5;
	mov.b32 	%r1040, 0;
$L__BB7_47:
	.pragma "nounroll";
	shr.u32 	%r686, %r191, %r1040;
	and.b32  	%r687, %r686, 1;
	setp.eq.b32 	%p32, %r687, 1;
	not.pred 	%p33, %p32;
	add.s32 	%r688, %r192, %r1040;
	mul.lo.s32 	%r689, %r688, 5;
	mul.wide.u32 	%rd24, %r689, 4;
	add.s64 	%rd9, %rd7, %rd24;
	@%p33 bra 	$L__BB7_49;
	ld.global.u32 	%r690, [%rd9];
	xor.b32  	%r953, %r953, %r690;
	ld.global.u32 	%r691, [%rd9+4];
	xor.b32  	%r1044, %r1044, %r691;
	ld.global.u32 	%r692, [%rd9+8];
	xor.b32  	%r1043, %r1043, %r692;
	ld.global.u32 	%r693, [%rd9+12];
	xor.b32  	%r1042, %r1042, %r693;
	ld.global.u32 	%r694, [%rd9+16];
	xor.b32  	%r949, %r949, %r694;
$L__BB7_49:
	and.b32  	%r696, %r686, 2;
	setp.eq.s32 	%p34, %r696, 0;
	@%p34 bra 	$L__BB7_51;
	ld.global.u32 	%r697, [%rd9+20];
	xor.b32  	%r953, %r953, %r697;
	ld.global.u32 	%r698, [%rd9+24];
	xor.b32  	%r1044, %r1044, %r698;
	ld.global.u32 	%r699, [%rd9+28];
	xor.b32  	%r1043, %r1043, %r699;
	ld.global.u32 	%r700, [%rd9+32];
	xor.b32  	%r1042, %r1042, %r700;
	ld.global.u32 	%r701, [%rd9+36];
	xor.b32  	%r949, %r949, %r701;
$L__BB7_51:
	and.b32  	%r703, %r686, 4;
	setp.eq.s32 	%p35, %r703, 0;
	@%p35 bra 	$L__BB7_53;
	ld.global.u32 	%r704, [%rd9+40];
	xor.b32  	%r953, %r953, %r704;
	ld.global.u32 	%r705, [%rd9+44];
	xor.b32  	%r1044, %r1044, %r705;
	ld.global.u32 	%r706, [%rd9+48];
	xor.b32  	%r1043, %r1043, %r706;
	ld.global.u32 	%r707, [%rd9+52];
	xor.b32  	%r1042, %r1042, %r707;
	ld.global.u32 	%r708, [%rd9+56];
	xor.b32  	%r949, %r949, %r708;
$L__BB7_53:
	and.b32  	%r710, %r686, 8;
	setp.eq.s32 	%p36, %r710, 0;
	@%p36 bra 	$L__BB7_55;
	ld.global.u32 	%r711, [%rd9+60];
	xor.b32  	%r953, %r953, %r711;
	ld.global.u32 	%r712, [%rd9+64];
	xor.b32  	%r1044, %r1044, %r712;
	ld.global.u32 	%r713, [%rd9+68];
	xor.b32  	%r1043, %r1043, %r713;
	ld.global.u32 	%r714, [%rd9+72];
	xor.b32  	%r1042, %r1042, %r714;
	ld.global.u32 	%r715, [%rd9+76];
	xor.b32  	%r949, %r949, %r715;
$L__BB7_55:
	and.b32  	%r717, %r686, 16;
	setp.eq.s32 	%p37, %r717, 0;
	@%p37 bra 	$L__BB7_57;
	ld.global.u32 	%r718, [%rd9+80];
	xor.b32  	%r953, %r953, %r718;
	ld.global.u32 	%r719, [%rd9+84];
	xor.b32  	%r1044, %r1044, %r719;
	ld.global.u32 	%r720, [%rd9+88];
	xor.b32  	%r1043, %r1043, %r720;
	ld.global.u32 	%r721, [%rd9+92];
	xor.b32  	%r1042, %r1042, %r721;
	ld.global.u32 	%r722, [%rd9+96];
	xor.b32  	%r949, %r949, %r722;
$L__BB7_57:
	and.b32  	%r724, %r686, 32;
	setp.eq.s32 	%p38, %r724, 0;
	@%p38 bra 	$L__BB7_59;
	ld.global.u32 	%r725, [%rd9+100];
	xor.b32  	%r953, %r953, %r725;
	ld.global.u32 	%r726, [%rd9+104];
	xor.b32  	%r1044, %r1044, %r726;
	ld.global.u32 	%r727, [%rd9+108];
	xor.b32  	%r1043, %r1043, %r727;
	ld.global.u32 	%r728, [%rd9+112];
	xor.b32  	%r1042, %r1042, %r728;
	ld.global.u32 	%r729, [%rd9+116];
	xor.b32  	%r949, %r949, %r729;
$L__BB7_59:
	and.b32  	%r731, %r686, 64;
	setp.eq.s32 	%p39, %r731, 0;
	@%p39 bra 	$L__BB7_61;
	ld.global.u32 	%r732, [%rd9+120];
	xor.b32  	%r953, %r953, %r732;
	ld.global.u32 	%r733, [%rd9+124];
	xor.b32  	%r1044, %r1044, %r733;
	ld.global.u32 	%r734, [%rd9+128];
	xor.b32  	%r1043, %r1043, %r734;
	ld.global.u32 	%r735, [%rd9+132];
	xor.b32  	%r1042, %r1042, %r735;
	ld.global.u32 	%r736, [%rd9+136];
	xor.b32  	%r949, %r949, %r736;
$L__BB7_61:
	and.b32  	%r738, %r686, 128;
	setp.eq.s32 	%p40, %r738, 0;
	@%p40 bra 	$L__BB7_63;
	ld.global.u32 	%r739, [%rd9+140];
	xor.b32  	%r953, %r953, %r739;
	ld.global.u32 	%r740, [%rd9+144];
	xor.b32  	%r1044, %r1044, %r740;
	ld.global.u32 	%r741, [%rd9+148];
	xor.b32  	%r1043, %r1043, %r741;
	ld.global.u32 	%r742, [%rd9+152];
	xor.b32  	%r1042, %r1042, %r742;
	ld.global.u32 	%r743, [%rd9+156];
	xor.b32  	%r949, %r949, %r743;
$L__BB7_63:
	and.b32  	%r745, %r686, 256;
	setp.eq.s32 	%p41, %r745, 0;
	@%p41 bra 	$L__BB7_65;
	ld.global.u32 	%r746, [%rd9+160];
	xor.b32  	%r953, %r953, %r746;
	ld.global.u32 	%r747, [%rd9+164];
	xor.b32  	%r1044, %r1044, %r747;
	ld.global.u32 	%r748, [%rd9+168];
	xor.b32  	%r1043, %r1043, %r748;
	ld.global.u32 	%r749, [%rd9+172];
	xor.b32  	%r1042, %r1042, %r749;
	ld.global.u32 	%r750, [%rd9+176];
	xor.b32  	%r949, %r949, %r750;
$L__BB7_65:
	and.b32  	%r752, %r686, 512;
	setp.eq.s32 	%p42, %r752, 0;
	@%p42 bra 	$L__BB7_67;
	ld.global.u32 	%r753, [%rd9+180];
	xor.b32  	%r953, %r953, %r753;
	ld.global.u32 	%r754, [%rd9+184];
	xor.b32  	%r1044, %r1044, %r754;
	ld.global.u32 	%r755, [%rd9+188];
	xor.b32  	%r1043, %r1043, %r755;
	ld.global.u32 	%r756, [%rd9+192];
	xor.b32  	%r1042, %r1042, %r756;
	ld.global.u32 	%r757, [%rd9+196];
	xor.b32  	%r949, %r949, %r757;
$L__BB7_67:
	and.b32  	%r759, %r686, 1024;
	setp.eq.s32 	%p43, %r759, 0;
	@%p43 bra 	$L__BB7_69;
	ld.global.u32 	%r760, [%rd9+200];
	xor.b32  	%r953, %r953, %r760;
	ld.global.u32 	%r761, [%rd9+204];
	xor.b32  	%r1044, %r1044, %r761;
	ld.global.u32 	%r762, [%rd9+208];
	xor.b32  	%r1043, %r1043, %r762;
	ld.global.u32 	%r763, [%rd9+212];
	xor.b32  	%r1042, %r1042, %r763;
	ld.global.u32 	%r764, [%rd9+216];
	xor.b32  	%r949, %r949, %r764;
$L__BB7_69:
	and.b32  	%r766, %r686, 2048;
	setp.eq.s32 	%p44, %r766, 0;
	@%p44 bra 	$L__BB7_71;
	ld.global.u32 	%r767, [%rd9+220];
	xor.b32  	%r953, %r953, %r767;
	ld.global.u32 	%r768, [%rd9+224];
	xor.b32  	%r1044, %r1044, %r768;
	ld.global.u32 	%r769, [%rd9+228];
	xor.b32  	%r1043, %r1043, %r769;
	ld.global.u32 	%r770, [%rd9+232];
	xor.b32  	%r1042, %r1042, %r770;
	ld.global.u32 	%r771, [%rd9+236];
	xor.b32  	%r949, %r949, %r771;
$L__BB7_71:
	and.b32  	%r773, %r686, 4096;
	setp.eq.s32 	%p45, %r773, 0;
	@%p45 bra 	$L__BB7_73;
	ld.global.u32 	%r774, [%rd9+240];
	xor.b32  	%r953, %r953, %r774;
	ld.global.u32 	%r775, [%rd9+244];
	xor.b32  	%r1044, %r1044, %r775;
	ld.global.u32 	%r776, [%rd9+248];
	xor.b32  	%r1043, %r1043, %r776;
	ld.global.u32 	%r777, [%rd9+252];
	xor.b32  	%r1042, %r1042, %r777;
	ld.global.u32 	%r778, [%rd9+256];
	xor.b32  	%r949, %r949, %r778;
$L__BB7_73:
	and.b32  	%r780, %r686, 8192;
	setp.eq.s32 	%p46, %r780, 0;
	@%p46 bra 	$L__BB7_75;
	ld.global.u32 	%r781, [%rd9+260];
	xor.b32  	%r953, %r953, %r781;
	ld.global.u32 	%r782, [%rd9+264];
	xor.b32  	%r1044, %r1044, %r782;
	ld.global.u32 	%r783, [%rd9+268];
	xor.b32  	%r1043, %r1043, %r783;
	ld.global.u32 	%r784, [%rd9+272];
	xor.b32  	%r1042, %r1042, %r784;
	ld.global.u32 	%r785, [%rd9+276];
	xor.b32  	%r949, %r949, %r785;
$L__BB7_75:
	and.b32  	%r787, %r686, 16384;
	setp.eq.s32 	%p47, %r787, 0;
	@%p47 bra 	$L__BB7_77;
	ld.global.u32 	%r788, [%rd9+280];
	xor.b32  	%r953, %r953, %r788;
	ld.global.u32 	%r789, [%rd9+284];
	xor.b32  	%r1044, %r1044, %r789;
	ld.global.u32 	%r790, [%rd9+288];
	xor.b32  	%r1043, %r1043, %r790;
	ld.global.u32 	%r791, [%rd9+292];
	xor.b32  	%r1042, %r1042, %r791;
	ld.global.u32 	%r792, [%rd9+296];
	xor.b32  	%r949, %r949, %r792;
$L__BB7_77:
	and.b32  	%r794, %r686, 32768;
	setp.eq.s32 	%p48, %r794, 0;
	@%p48 bra 	$L__BB7_79;
	ld.global.u32 	%r795, [%rd9+300];
	xor.b32  	%r953, %r953, %r795;
	ld.global.u32 	%r796, [%rd9+304];
	xor.b32  	%r1044, %r1044, %r796;
	ld.global.u32 	%r797, [%rd9+308];
	xor.b32  	%r1043, %r1043, %r797;
	ld.global.u32 	%r798, [%rd9+312];
	xor.b32  	%r1042, %r1042, %r798;
	ld.global.u32 	%r799, [%rd9+316];
	xor.b32  	%r949, %r949, %r799;
$L__BB7_79:
	add.s32 	%r1040, %r1040, 16;
	setp.ne.s32 	%p49, %r1040, 32;
	@%p49 bra 	$L__BB7_47;
	mad.lo.s32 	%r800, %r1034, -31, %r192;
	add.s32 	%r1034, %r800, 1;
	setp.ne.s32 	%p50, %r1034, 5;
	@%p50 bra 	$L__BB7_46;
	st.local.u32 	[%rd3+4], %r953;
	st.local.v2.u32 	[%rd3+8], {%r1044, %r1043};
	st.local.v2.u32 	[%rd3+16], {%r1042, %r949};
	setp.ne.s64 	%p51, %rd6, 3;
	@%p51 bra 	$L__BB7_119;
	mov.b32 	%r949, 0;
	mov.u32 	%r1134, %r949;
	mov.u32 	%r1135, %r949;
	mov.u32 	%r1136, %r949;
	mov.u32 	%r953, %r949;
	mov.u32 	%r1126, %r949;
$L__BB7_83:
	mul.wide.u32 	%rd25, %r1126, 4;
	add.s64 	%rd26, %rd3, %rd25;
	ld.local.u32 	%r367, [%rd26+4];
	shl.b32 	%r368, %r1126, 5;
	mov.b32 	%r1132, 0;
$L__BB7_84:
	.pragma "nounroll";
	shr.u32 	%r803, %r367, %r1132;
	and.b32  	%r804, %r803, 1;
	setp.eq.b32 	%p52, %r804, 1;
	not.pred 	%p53, %p52;
	add.s32 	%r805, %r368, %r1132;
	mul.lo.s32 	%r806, %r805, 5;
	mul.wide.u32 	%rd27, %r806, 4;
	add.s64 	%rd10, %rd7, %rd27;
	@%p53 bra 	$L__BB7_86;
	ld.global.u32 	%r807, [%rd10];
	xor.b32  	%r953, %r953, %r807;
	ld.global.u32 	%r808, [%rd10+4];
	xor.b32  	%r1136, %r1136, %r808;
	ld.global.u32 	%r809, [%rd10+8];
	xor.b32  	%r1135, %r1135, %r809;
	ld.global.u32 	%r810, [%rd10+12];
	xor.b32  	%r1134, %r1134, %r810;
	ld.global.u32 	%r811, [%rd10+16];
	xor.b32  	%r949, %r949, %r811;
$L__BB7_86:
	and.b32  	%r813, %r803, 2;
	setp.eq.s32 	%p54, %r813, 0;
	@%p54 bra 	$L__BB7_88;
	ld.global.u32 	%r814, [%rd10+20];
	xor.b32  	%r953, %r953, %r814;
	ld.global.u32 	%r815, [%rd10+24];
	xor.b32  	%r1136, %r1136, %r815;
	ld.global.u32 	%r816, [%rd10+28];
	xor.b32  	%r1135, %r1135, %r816;
	ld.global.u32 	%r817, [%rd10+32];
	xor.b32  	%r1134, %r1134, %r817;
	ld.global.u32 	%r818, [%rd10+36];
	xor.b32  	%r949, %r949, %r818;
$L__BB7_88:
	and.b32  	%r820, %r803, 4;
	setp.eq.s32 	%p55, %r820, 0;
	@%p55 bra 	$L__BB7_90;
	ld.global.u32 	%r821, [%rd10+40];
	xor.b32  	%r953, %r953, %r821;
	ld.global.u32 	%r822, [%rd10+44];
	xor.b32  	%r1136, %r1136, %r822;
	ld.global.u32 	%r823, [%rd10+48];
	xor.b32  	%r1135, %r1135, %r823;
	ld.global.u32 	%r824, [%rd10+52];
	xor.b32  	%r1134, %r1134, %r824;
	ld.global.u32 	%r825, [%rd10+56];
	xor.b32  	%r949, %r949, %r825;
$L__BB7_90:
	and.b32  	%r827, %r803, 8;
	setp.eq.s32 	%p56, %r827, 0;
	@%p56 bra 	$L__BB7_92;
	ld.global.u32 	%r828, [%rd10+60];
	xor.b32  	%r953, %r953, %r828;
	ld.global.u32 	%r829, [%rd10+64];
	xor.b32  	%r1136, %r1136, %r829;
	ld.global.u32 	%r830, [%rd10+68];
	xor.b32  	%r1135, %r1135, %r830;
	ld.global.u32 	%r831, [%rd10+72];
	xor.b32  	%r1134, %r1134, %r831;
	ld.global.u32 	%r832, [%rd10+76];
	xor.b32  	%r949, %r949, %r832;
$L__BB7_92:
	and.b32  	%r834, %r803, 16;
	setp.eq.s32 	%p57, %r834, 0;
	@%p57 bra 	$L__BB7_94;
	ld.global.u32 	%r835, [%rd10+80];
	xor.b32  	%r953, %r953, %r835;
	ld.global.u32 	%r836, [%rd10+84];
	xor.b32  	%r1136, %r1136, %r836;
	ld.global.u32 	%r837, [%rd10+88];
	xor.b32  	%r1135, %r1135, %r837;
	ld.global.u32 	%r838, [%rd10+92];
	xor.b32  	%r1134, %r1134, %r838;
	ld.global.u32 	%r839, [%rd10+96];
	xor.b32  	%r949, %r949, %r839;
$L__BB7_94:
	and.b32  	%r841, %r803, 32;
	setp.eq.s32 	%p58, %r841, 0;
	@%p58 bra 	$L__BB7_96;
	ld.global.u32 	%r842, [%rd10+100];
	xor.b32  	%r953, %r953, %r842;
	ld.global.u32 	%r843, [%rd10+104];
	xor.b32  	%r1136, %r1136, %r843;
	ld.global.u32 	%r844, [%rd10+108];
	xor.b32  	%r1135, %r1135, %r844;
	ld.global.u32 	%r845, [%rd10+112];
	xor.b32  	%r1134, %r1134, %r845;
	ld.global.u32 	%r846, [%rd10+116];
	xor.b32  	%r949, %r949, %r846;
$L__BB7_96:
	and.b32  	%r848, %r803, 64;
	setp.eq.s32 	%p59, %r848, 0;
	@%p59 bra 	$L__BB7_98;
	ld.global.u32 	%r849, [%rd10+120];
	xor.b32  	%r953, %r953, %r849;
	ld.global.u32 	%r850, [%rd10+124];
	xor.b32  	%r1136, %r1136, %r850;
	ld.global.u32 	%r851, [%rd10+128];
	xor.b32  	%r1135, %r1135, %r851;
	ld.global.u32 	%r852, [%rd10+132];
	xor.b32  	%r1134, %r1134, %r852;
	ld.global.u32 	%r853, [%rd10+136];
	xor.b32  	%r949, %r949, %r853;
$L__BB7_98:
	and.b32  	%r855, %r803, 128;
	setp.eq.s32 	%p60, %r855, 0;
	@%p60 bra 	$L__BB7_100;
	ld.global.u32 	%r856, [%rd10+140];
	xor.b32  	%r953, %r953, %r856;
	ld.global.u32 	%r857, [%rd10+144];
	xor.b32  	%r1136, %r1136, %r857;
	ld.global.u32 	%r858, [%rd10+148];
	xor.b32  	%r1135, %r1135, %r858;
	ld.global.u32 	%r859, [%rd10+152];
	xor.b32  	%r1134, %r1134, %r859;
	ld.global.u32 	%r860, [%rd10+156];
	xor.b32  	%r949, %r949, %r860;
$L__BB7_100:
	and.b32  	%r862, %r803, 256;
	setp.eq.s32 	%p61, %r862, 0;
	@%p61 bra 	$L__BB7_102;
	ld.global.u32 	%r863, [%rd10+160];
	xor.b32  	%r953, %r953, %r863;
	ld.global.u32 	%r864, [%rd10+164];
	xor.b32  	%r1136, %r1136, %r864;
	ld.global.u32 	%r865, [%rd10+168];
	xor.b32  	%r1135, %r1135, %r865;
	ld.global.u32 	%r866, [%rd10+172];
	xor.b32  	%r1134, %r1134, %r866;
	ld.global.u32 	%r867, [%rd10+176];
	xor.b32  	%r949, %r949, %r867;
$L__BB7_102:
	and.b32  	%r869, %r803, 512;
	setp.eq.s32 	%p62, %r869, 0;
	@%p62 bra 	$L__BB7_104;
	ld.global.u32 	%r870, [%rd10+180];
	xor.b32  	%r953, %r953, %r870;
	ld.global.u32 	%r871, [%rd10+184];
	xor.b32  	%r1136, %r1136, %r871;
	ld.global.u32 	%r872, [%rd10+188];
	xor.b32  	%r1135, %r1135, %r872;
	ld.global.u32 	%r873, [%rd10+192];
	xor.b32  	%r1134, %r1134, %r873;
	ld.global.u32 	%r874, [%rd10+196];
	xor.b32  	%r949, %r949, %r874;
$L__BB7_104:
	and.b32  	%r876, %r803, 1024;
	setp.eq.s32 	%p63, %r876, 0;
	@%p63 bra 	$L__BB7_106;
	ld.global.u32 	%r877, [%rd10+200];
	xor.b32  	%r953, %r953, %r877;
	ld.global.u32 	%r878, [%rd10+204];
	xor.b32  	%r1136, %r1136, %r878;
	ld.global.u32 	%r879, [%rd10+208];
	xor.b32  	%r1135, %r1135, %r879;
	ld.global.u32 	%r880, [%rd10+212];
	xor.b32  	%r1134, %r1134, %r880;
	ld.global.u32 	%r881, [%rd10+216];
	xor.b32  	%r949, %r949, %r881;
$L__BB7_106:
	and.b32  	%r883, %r803, 2048;
	setp.eq.s32 	%p64, %r883, 0;
	@%p64 bra 	$L__BB7_108;
	ld.global.u32 	%r884, [%rd10+220];
	xor.b32  	%r953, %r953, %r884;
	ld.global.u32 	%r885, [%rd10+224];
	xor.b32  	%r1136, %r1136, %r885;
	ld.global.u32 	%r886, [%rd10+228];
	xor.b32  	%r1135, %r1135, %r886;
	ld.global.u32 	%r887, [%rd10+232];
	xor.b32  	%r1134, %r1134, %r887;
	ld.global.u32 	%r888, [%rd10+236];
	xor.b32  	%r949, %r949, %r888;
$L__BB7_108:
	and.b32  	%r890, %r803, 4096;
	setp.eq.s32 	%p65, %r890, 0;
	@%p65 bra 	$L__BB7_110;
	ld.global.u32 	%r891, [%rd10+240];
	xor.b32  	%r953, %r953, %r891;
	ld.global.u32 	%r892, [%rd10+244];
	xor.b32  	%r1136, %r1136, %r892;
	ld.global.u32 	%r893, [%rd10+248];
	xor.b32  	%r1135, %r1135, %r893;
	ld.global.u32 	%r894, [%rd10+252];
	xor.b32  	%r1134, %r1134, %r894;
	ld.global.u32 	%r895, [%rd10+256];
	xor.b32  	%r949, %r949, %r895;
$L__BB7_110:
	and.b32  	%r897, %r803, 8192;
	setp.eq.s32 	%p66, %r897, 0;
	@%p66 bra 	$L__BB7_112;
	ld.global.u32 	%r898, [%rd10+260];
	xor.b32  	%r953, %r953, %r898;
	ld.global.u32 	%r899, [%rd10+264];
	xor.b32  	%r1136, %r1136, %r899;
	ld.global.u32 	%r900, [%rd10+268];
	xor.b32  	%r1135, %r1135, %r900;
	ld.global.u32 	%r901, [%rd10+272];
	xor.b32  	%r1134, %r1134, %r901;
	ld.global.u32 	%r902, [%rd10+276];
	xor.b32  	%r949, %r949, %r902;
$L__BB7_112:
	and.b32  	%r904, %r803, 16384;
	setp.eq.s32 	%p67, %r904, 0;
	@%p67 bra 	$L__BB7_114;
	ld.global.u32 	%r905, [%rd10+280];
	xor.b32  	%r953, %r953, %r905;
	ld.global.u32 	%r906, [%rd10+284];
	xor.b32  	%r1136, %r1136, %r906;
	ld.global.u32 	%r907, [%rd10+288];
	xor.b32  	%r1135, %r1135, %r907;
	ld.global.u32 	%r908, [%rd10+292];
	xor.b32  	%r1134, %r1134, %r908;
	ld.global.u32 	%r909, [%rd10+296];
	xor.b32  	%r949, %r949, %r909;
$L__BB7_114:
	and.b32  	%r911, %r803, 32768;
	setp.eq.s32 	%p68, %r911, 0;
	@%p68 bra 	$L__BB7_116;
	ld.global.u32 	%r912, [%rd10+300];
	xor.b32  	%r953, %r953, %r912;
	ld.global.u32 	%r913, [%rd10+304];
	xor.b32  	%r1136, %r1136, %r913;
	ld.global.u32 	%r914, [%rd10+308];
	xor.b32  	%r1135, %r1135, %r914;
	ld.global.u32 	%r915, [%rd10+312];
	xor.b32  	%r1134, %r1134, %r915;
	ld.global.u32 	%r916, [%rd10+316];
	xor.b32  	%r949, %r949, %r916;
$L__BB7_116:
	add.s32 	%r1132, %r1132, 16;
	setp.ne.s32 	%p69, %r1132, 32;
	@%p69 bra 	$L__BB7_84;
	mad.lo.s32 	%r917, %r1126, -31, %r368;
	add.s32 	%r1126, %r917, 1;
	setp.ne.s32 	%p70, %r1126, 5;
	@%p70 bra 	$L__BB7_83;
	st.local.u32 	[%rd3+4], %r953;
	st.local.v2.u32 	[%rd3+8], {%r1136, %r1135};
	st.local.v2.u32 	[%rd3+16], {%r1134, %r949};
$L__BB7_119:
	shr.u64 	%rd32, %rd5, 2;
	add.s32 	%r936, %r936, 1;
	setp.gt.u64 	%p71, %rd5, 3;
	@%p71 bra 	$L__BB7_7;
$L__BB7_120:
	shr.u32 	%r918, %r953, 2;
	xor.b32  	%r919, %r918, %r953;
	shl.b32 	%r920, %r949, 4;
	shl.b32 	%r921, %r919, 1;
	xor.b32  	%r922, %r921, %r920;
	xor.b32  	%r923, %r922, %r919;
	xor.b32  	%r924, %r923, %r949;
	add.s32 	%r925, %r3, %r924;
	add.s32 	%r926, %r925, 362437;
	rem.u32 	%r927, %r926, %r544;
	add.s32 	%r928, %r927, 1;
	abs.s32 	%r929, %r928;
	add.s32 	%r930, %r929, 7;
	shl.b64 	%rd28, %rd4, 2;
	add.s64 	%rd29, %rd2, %rd28;
	st.global.u32 	[%rd29], %r930;
	mov.b32 	%r931, 0;
	st.global.u32 	[%rd1], %r931;
$L__BB7_121:
	ret;

}


// ===== COMPILED SASS (sm_100) =====

	.target	sm_100

	.elftype	@"ET_EXEC"


//--------------------- .note.nv.tkinfo           --------------------------
	.section	.note.nv.tkinfo,"",@"SHT_NOTE"
	.sectionflags	@"SHF_NOTE_NV_TKINFO"
	.tkinfo
        /*0018*/ 	.word	0x00000002
        /*0030*/ 	.string	""
        /*0030*/ 	.string	"ptxas"
        /*0030*/ 	.string	"Cuda compilation tools, release 13.0, V13.0.88"
        /*0030*/ 	.string	"Build cuda_13.0.r13.0/compiler.36424714_0"
        /*0030*/ 	.string	"-arch sm_100 -m 64 "



//--------------------- .note.nv.cuinfo           --------------------------
	.section	.note.nv.cuinfo,"",@"SHT_NOTE"
	.sectionflags	@"SHF_NOTE_NV_CUINFO"
        /*0018*/ 	.short	0x0002
        /*001a*/ 	.short	0x0064
        /*001c*/ 	.short	0x0082
	.zero		2


//--------------------- .nv.info                  --------------------------
	.section	.nv.info,"",@"SHT_CUDA_INFO"
	.align	4


	//----- nvinfo : EIATTR_REGCOUNT
	.align		4
        /*0000*/ 	.byte	0x04, 0x2f
        /*0002*/ 	.short	(.L_25 - .L_24)
	.align		4
.L_24:
        /*0004*/ 	.word	index@(_Z11kernelBombaPiiii)
        /*0008*/ 	.word	0x00000010


	//----- nvinfo : EIATTR_FRAME_SIZE
	.align		4
.L_25:
        /*000c*/ 	.byte	0x04, 0x11
        /*000e*/ 	.short	(.L_27 - .L_26)
	.align		4
.L_26:
        /*0010*/ 	.word	index@(_Z11kernelBombaPiiii)
        /*0014*/ 	.word	0x00000000


	//----- nvinfo : EIATTR_REGCOUNT
	.align		4
.L_27:
        /*0018*/ 	.byte	0x04, 0x2f
        /*001a*/ 	.short	(.L_29 - .L_28)
	.align		4
.L_28:
        /*001c*/ 	.word	index@(_Z9kernelTNTPiiii)
        /*0020*/ 	.word	0x00000011


	//----- nvinfo : EIATTR_FRAME_SIZE
	.align		4
.L_29:
        /*0024*/ 	.byte	0x04, 0x11
        /*0026*/ 	.short	(.L_31 - .L_30)
	.align		4
.L_30:
        /*0028*/ 	.word	index@(_Z9kernelTNTPiiii)
        /*002c*/ 	.word	0x00000000


	//----- nvinfo : EIATTR_REGCOUNT
	.align		4
.L_31:
        /*0030*/ 	.byte	0x04, 0x2f
        /*0032*/ 	.short	(.L_33 - .L_32)
	.align		4
.L_32:
        /*0034*/ 	.word	index@(_Z18kernelRompeCabezasPiiiii)
        /*0038*/ 	.word	0x0000000c


	//----- nvinfo : EIATTR_FRAME_SIZE
	.align		4
.L_33:
        /*003c*/ 	.byte	0x04, 0x11
        /*003e*/ 	.short	(.L_35 - .L_34)
	.align		4
.L_34:
        /*0040*/ 	.word	index@(_Z18kernelRompeCabezasPiiiii)
        /*0044*/ 	.word	0x00000000


	//----- nvinfo : EIATTR_REGCOUNT
	.align		4
.L_35:
        /*0048*/ 	.byte	0x04, 0x2f
        /*004a*/ 	.short	(.L_37 - .L_36)
	.align		4
.L_36:
        /*004c*/ 	.word	index@(_Z20kernelGenerarTableroPiiiii)
        /*0050*/ 	.word	0x0000001f


	//----- nvinfo : EIATTR_FRAME_SIZE
	.align		4
.L_37:
        /*0054*/ 	.byte	0x04, 0x11
        /*0056*/ 	.short	(.L_39 - .L_38)
	.align		4
.L_38:
        /*0058*/ 	.word	index@(_Z20kernelGenerarTableroPiiiii)
        /*005c*/ 	.word	0x00000030


	//----- nvinfo : EIATTR_REGCOUNT
	.align		4
.L_39:
        /*0060*/ 	.byte	0x04, 0x2f
        /*0062*/ 	.short	(.L_41 - .L_40)
	.align		4
.L_40:
        /*0064*/ 	.word	index@(_Z26kernelReemplazarPosicionesPiiiiiS_)
        /*0068*/ 	.word	0x0000001f


	//----- nvinfo : EIATTR_FRAME_SIZE
	.align		4
.L_41:
        /*006c*/ 	.byte	0x04, 0x11
        /*006e*/ 	.short	(.L_43 - .L_42)
	.align		4
.L_42:
        /*0070*/ 	.word	index@(_Z26kernelReemplazarPosicionesPiiiiiS_)
        /*0074*/ 	.word	0x00000030


	//----- nvinfo : EIATTR_REGCOUNT
	.align		4
.L_43:
        /*0078*/ 	.byte	0x04, 0x2f
        /*007a*/ 	.short	(.L_45 - .L_44)
	.align		4
.L_44:
        /*007c*/ 	.word	index@(_Z22kernelEncontrarCaminosPiiiS_iPbi)
        /*0080*/ 	.word	0x00000028


	//----- nvinfo : EIATTR_FRAME_SIZE
	.align		4
.L_45:
        /*0084*/ 	.byte	0x04, 0x11
        /*0086*/ 	.short	(.L_47 - .L_46)
	.align		4
.L_46:
        /*0088*/ 	.word	index@(_Z22kernelEncontrarCaminosPiiiS_iPbi)
        /*008c*/ 	.word	0x00000018


	//----- nvinfo : EIATTR_REGCOUNT
	.align		4
.L_47:
        /*0090*/ 	.byte	0x04, 0x2f
        /*0092*/ 	.short	(.L_49 - .L_48)
	.align		4
.L_48:
        /*0094*/ 	.word	index@(_Z20kernelEncontrarBombaPiiiiS_S_)
        /*0098*/ 	.word	0x00000015


	//----- nvinfo : EIATTR_FRAME_SIZE
	.align		4
.L_49:
        /*009c*/ 	.byte	0x04, 0x11
        /*009e*/ 	.short	(.L_51 - .L_50)
	.align		4
.L_50:
        /*00a0*/ 	.word	index@(_Z20kernelEncontrarBombaPiiiiS_S_)
        /*00a4*/ 	.word	0x00000000


	//----- nvinfo : EIATTR_REGCOUNT
	.align		4
.L_51:
        /*00a8*/ 	.byte	0x04, 0x2f
        /*00aa*/ 	.short	(.L_53 - .L_52)
	.align		4
.L_52:
        /*00ac*/ 	.word	index@(_Z30kernelEncontrarRompecabezasTNTPiiiiS_ii)
        /*00b0*/ 	.word	0x0000001f


	//----- nvinfo : EIATTR_FRAME_SIZE
	.align		4
.L_53:
        /*00b4*/ 	.byte	0x04, 0x11
        /*00b6*/ 	.short	(.L_55 - .L_54)
	.align		4
.L_54:
        /*00b8*/ 	.word	index@(_Z30kernelEncontrarRompecabezasTNTPiiiiS_ii)
        /*00bc*/ 	.word	0x00000030


	//----- nvinfo : EIATTR_MIN_STACK_SIZE
	.align		4
.L_55:
        /*00c0*/ 	.byte	0x04, 0x12
        /*00c2*/ 	.short	(.L_57 - .L_56)
	.align		4
.L_56:
        /*00c4*/ 	.word	index@(_Z30kernelEncontrarRompecabezasTNTPiiiiS_ii)
        /*00c8*/ 	.word	0x00000030


	//----- nvinfo : EIATTR_MIN_STACK_SIZE
	.align		4
.L_57:
        /*00cc*/ 	.byte	0x04, 0x12
        /*00ce*/ 	.short	(.L_59 - .L_58)
	.align		4
.L_58:
        /*00d0*/ 	.word	index@(_Z20kernelEncontrarBombaPiiiiS_S_)
        /*00d4*/ 	.word	0x00000000


	//----- nvinfo : EIATTR_MIN_STACK_SIZE
	.align		4
.L_59:
        /*00d8*/ 	.byte	0x04, 0x12
        /*00da*/ 	.short	(.L_61 - .L_60)
	.align		4
.L_60:
        /*00dc*/ 	.word	index@(_Z22kernelEncontrarCaminosPiiiS_iPbi)
        /*00e0*/ 	.word	0x00000018


	//----- nvinfo : EIATTR_MIN_STACK_SIZE
	.align		4
.L_61:
        /*00e4*/ 	.byte	0x04, 0x12
        /*00e6*/ 	.short	(.L_63 - .L_62)
	.align		4
.L_62:
        /*00e8*/ 	.word	index@(_Z26kernelReemplazarPosicionesPiiiiiS_)
        /*00ec*/ 	.word	0x00000030


	//----- nvinfo : EIATTR_MIN_STACK_SIZE
	.align		4
.L_63:
        /*00f0*/ 	.byte	0x04, 0x12
        /*00f2*/ 	.short	(.L_65 - .L_64)
	.align		4
.L_64:
        /*00f4*/ 	.word	index@(_Z20kernelGenerarTableroPiiiii)
        /*00f8*/ 	.word	0x00000030


	//----- nvinfo : EIATTR_MIN_STACK_SIZE
	.align		4
.L_65:
        /*00fc*/ 	.byte	0x04, 0x12
        /*00fe*/ 	.short	(.L_67 - .L_66)
	.align		4
.L_66:
        /*0100*/ 	.word	index@(_Z18kernelRompeCabezasPiiiii)
        /*0104*/ 	.word	0x00000000


	//----- nvinfo : EIATTR_MIN_STACK_SIZE
	.align		4
.L_67:
        /*0108*/ 	.byte	0x04, 0x12
        /*010a*/ 	.short	(.L_69 - .L_68)
	.align		4
.L_68:
        /*010c*/ 	.word	index@(_Z9kernelTNTPiiii)
        /*0110*/ 	.word	0x00000000


	//----- nvinfo : EIATTR_MIN_STACK_SIZE
	.align		4
.L_69:
        /*0114*/ 	.byte	0x04, 0x12
        /*0116*/ 	.short	(.L_71 - .L_70)
	.align		4
.L_70:
        /*0118*/ 	.word	index@(_Z11kernelBombaPiiii)
        /*011c*/ 	.word	0x00000000
.L_71:


//--------------------- .nv.compat                --------------------------
	.section	.nv.compat,"",@"SHT_CUDA_COMPAT_INFO"
	.align	4
        /*0000*/ 	.byte	0x02, 0x09, 0x00, 0x00, 0x02, 0x02, 0x01, 0x00, 0x02, 0x05, 0x05, 0x00, 0x03, 0x07, 0x01, 0x01
        /*0010*/ 	.byte	0x02, 0x03, 0x00, 0x00, 0x02, 0x06, 0x01, 0x00, 0x04, 0x0b, 0x08, 0x00, 0x09, 0x00, 0x00, 0x00
        /*0020*/ 	.byte	0x00, 0x00, 0x00, 0x00


//--------------------- .nv.info._Z30kernelEncontrarRompecabezasTNTPiiiiS_ii --------------------------
	.section	.nv.info._Z30kernelEncontrarRompecabezasTNTPiiiiS_ii,"",@"SHT_CUDA_INFO"
	.sectionflags	@""
	.align	4


	//----- nvinfo : EIATTR_CUDA_API_VERSION
	.align		4
        /*0000*/ 	.byte	0x04, 0x37
        /*0002*/ 	.short	(.L_73 - .L_72)
.L_72:
        /*0004*/ 	.word	0x00000082


	//----- nvinfo : EIATTR_KPARAM_INFO
	.align		4
.L_73:
        /*0008*/ 	.byte	0x04, 0x17
        /*000a*/ 	.short	(.L_75 - .L_74)
.L_74:
        /*000c*/ 	.word	0x00000000
        /*0010*/ 	.short	0x0006
        /*0012*/ 	.short	0x0024
        /*0014*/ 	.byte	0x00, 0xf0, 0x11, 0x00


	//----- nvinfo : EIATTR_KPARAM_INFO
	.align		4
.L_75:
        /*0018*/ 	.byte	0x04, 0x17
        /*001a*/ 	.short	(.L_77 - .L_76)
.L_76:
        /*001c*/ 	.word	0x00000000
        /*0020*/ 	.short	0x0005
        /*0022*/ 	.short	0x0020
        /*0024*/ 	.byte	0x00, 0xf0, 0x11, 0x00


	//----- nvinfo : EIATTR_KPARAM_INFO
	.align		4
.L_77:
        /*0028*/ 	.byte	0x04, 0x17
        /*002a*/ 	.short	(.L_79 - .L_78)
.L_78:
        /*002c*/ 	.word	0x00000000
        /*0030*/ 	.short	0x0004
        /*0032*/ 	.short	0x0018
        /*0034*/ 	.byte	0x00, 0xf5, 0x21, 0x00


	//----- nvinfo : EIATTR_KPARAM_INFO
	.align		4
.L_79:
        /*0038*/ 	.byte	0x04, 0x17
        /*003a*/ 	.short	(.L_81 - .L_80)
.L_80:
        /*003c*/ 	.word	0x00000000
        /*0040*/ 	.short	0x0003
        /*0042*/ 	.short	0x0010
        /*0044*/ 	.byte	0x00, 0xf0, 0x11, 0x00


	//----- nvinfo : EIATTR_KPARAM_INFO
	.align		4
.L_81:
        /*0048*/ 	.byte	0x04, 0x17
        /*004a*/ 	.short	(.L_83 - .L_82)
.L_82:
        /*004c*/ 	.word	0x00000000
        /*0050*/ 	.short	0x0002
        /*0052*/ 	.short	0x000c
        /*0054*/ 	.byte	0x00, 0xf0, 0x11, 0x00


	//----- nvinfo : EIATTR_KPARAM_INFO
	.align		4
.L_83:
        /*0058*/ 	.byte	0x04, 0x17
        /*005a*/ 	.short	(.L_85 - .L_84)
.L_84:
        /*005c*/ 	.word	0x00000000
        /*0060*/ 	.short	0x0001
        /*0062*/ 	.short	0x0008
        /*0064*/ 	.byte	0x00, 0xf0, 0x11, 0x00


	//----- nvinfo : EIATTR_KPARAM_INFO
	.align		4
.L_85:
        /*0068*/ 	.byte	0x04, 0x17
        /*006a*/ 	.short	(.L_87 - .L_86)
.L_86:
        /*006c*/ 	.word	0x00000000
        /*0070*/ 	.short	0x0000
        /*0072*/ 	.short	0x0000
        /*0074*/ 	.byte	0x00, 0xf5, 0x21, 0x00


	//----- nvinfo : EIATTR_SPARSE_MMA_MASK
	.align		4
.L_87:
        /*0078*/ 	.byte	0x03, 0x50
        /*007a*/ 	.short	0x0000


	//----- nvinfo : EIATTR_MAXREG_COUNT
	.align		4
        /*007c*/ 	.byte	0x03, 0x1b
        /*007e*/ 	.short	0x00ff


	//----- nvinfo : EIATTR_NUM_BARRIERS
	.align		4
        /*0080*/ 	.byte	0x02, 0x4c
        /*0082*/ 	.byte	0x01
	.zero		1


	//----- nvinfo : EIATTR_MERCURY_ISA_VERSION
	.align		4
        /*0084*/ 	.byte	0x03, 0x5f
        /*0086*/ 	.short	0x0101


	//----- nvinfo : EIATTR_INT_WARP_WIDE_INSTR_OFFSETS
	.align		4
        /*0088*/ 	.byte	0x04, 0x31
        /*008a*/ 	.short	(.L_89 - .L_88)


	//   ....[0]....
.L_88:
        /*008c*/ 	.word	0x00000180


	//----- nvinfo : EIATTR_VRC_CTA_INIT_COUNT
	.align		4
.L_89:
        /*0090*/ 	.byte	0x02, 0x4a
	.zero		1
	.zero		1


	//----- nvinfo : EIATTR_EXIT_INSTR_OFFSETS
	.align		4
        /*0094*/ 	.byte	0x04, 0x1c
        /*0096*/ 	.short	(.L_91 - .L_90)


	//   ....[0]....
.L_90:
        /*0098*/ 	.word	0x00000270


	//   ....[1]....
        /*009c*/ 	.word	0x000002a0


	//   ....[2]....
        /*00a0*/ 	.word	0x00002b40


	//----- nvinfo : EIATTR_CRS_STACK_SIZE
	.align		4
.L_91:
        /*00a4*/ 	.byte	0x04, 0x1e
        /*00a6*/ 	.short	(.L_93 - .L_92)
.L_92:
        /*00a8*/ 	.word	0x00000000


	//----- nvinfo : EIATTR_CBANK_PARAM_SIZE
	.align		4
.L_93:
        /*00ac*/ 	.byte	0x03, 0x19
        /*00ae*/ 	.short	0x0028


	//----- nvinfo : EIATTR_PARAM_CBANK
	.align		4
        /*00b0*/ 	.byte	0x04, 0x0a
        /*00b2*/ 	.short	(.L_95 - .L_94)
	.align		4
.L_94:
        /*00b4*/ 	.word	index@(.nv.constant0._Z30kernelEncontrarRompecabezasTNTPiiiiS_ii)
        /*00b8*/ 	.short	0x0380
        /*00ba*/ 	.short	0x0028


	//----- nvinfo : EIATTR_SW_WAR
	.align		4
.L_95:
        /*00bc*/ 	.byte	0x04, 0x36
        /*00be*/ 	.short	(.L_97 - .L_96)
.L_96:
        /*00c0*/ 	.word	0x00000008
.L_97:


//--------------------- .nv.info._Z20kernelEncontrarBombaPiiiiS_S_ --------------------------
	.section	.nv.info._Z20kernelEncontrarBombaPiiiiS_S_,"",@"SHT_CUDA_INFO"
	.sectionflags	@""
	.align	4


	//----- nvinfo : EIATTR_CUDA_API_VERSION
	.align		4
        /*0000*/ 	.byte	0x04, 0x37
        /*0002*/ 	.short	(.L_99 - .L_98)
.L_98:
        /*0004*/ 	.word	0x00000082


	//----- nvinfo : EIATTR_KPARAM_INFO
	.align		4
.L_99:
        /*0008*/ 	.byte	0x04, 0x17
        /*000a*/ 	.short	(.L_101 - .L_100)
.L_100:
        /*000c*/ 	.word	0x00000000
        /*0010*/ 	.short	0x0005
        /*0012*/ 	.short	0x0020
        /*0014*/ 	.byte	0x00, 0xf5, 0x21, 0x00


	//----- nvinfo : EIATTR_KPARAM_INFO
	.align		4
.L_101:
        /*0018*/ 	.byte	0x04, 0x17
        /*001a*/ 	.short	(.L_103 - .L_102)
.L_102:
        /*001c*/ 	.word	0x00000000
        /*0020*/ 	.short	0x0004
        /*0022*/ 	.short	0x0018
        /*0024*/ 	.byte	0x00, 0xf5, 0x21, 0x00


	//----- nvinfo : EIATTR_KPARAM_INFO
	.align		4
.L_103:
        /*0028*/ 	.byte	0x04, 0x17
        /*002a*/ 	.short	(.L_105 - .L_104)
.L_104:
        /*002c*/ 	.word	0x00000000
        /*0030*/ 	.short	0x0003
        /*0032*/ 	.short	0x0010
        /*0034*/ 	.byte	0x00, 0xf0, 0x11, 0x00


	//----- nvinfo : EIATTR_KPARAM_INFO
	.align		4
.L_105:
        /*0038*/ 	.byte	0x04, 0x17
        /*003a*/ 	.short	(.L_107 - .L_106)
.L_106:
        /*003c*/ 	.word	0x00000000
        /*0040*/ 	.short	0x0002
        /*0042*/ 	.short	0x000c
        /*0044*/ 	.byte	0x00, 0xf0, 0x11, 0x00


	//----- nvinfo : EIATTR_KPARAM_INFO
	.align		4
.L_107:
        /*0048*/ 	.byte	0x04, 0x17
        /*004a*/ 	.short	(.L_109 - .L_108)
.L_108:
        /*004c*/ 	.word	0x00000000
        /*0050*/ 	.short	0x0001
        /*0052*/ 	.short	0x0008
        /*0054*/ 	.byte	0x00, 0xf0, 0x11, 0x00


	//----- nvinfo : EIATTR_KPARAM_INFO
	.align		4
.L_109:
        /*0058*/ 	.byte	0x04, 0x17
        /*005a*/ 	.short	(.L_111 - .L_110)
.L_110:
        /*005c*/ 	.word	0x00000000
        /*0060*/ 	.short	0x0000
        /*0062*/ 	.short	0x0000
        /*0064*/ 	.byte	0x00, 0xf5, 0x21, 0x00


	//----- nvinfo : EIATTR_SPARSE_MMA_MASK
	.align		4
.L_111:
        /*0068*/ 	.byte	0x03, 0x50
        /*006a*/ 	.short	0x0000


	//----- nvinfo : EIATTR_MAXREG_COUNT
	.align		4
        /*006c*/ 	.byte	0x03, 0x1b
        /*006e*/ 	.short	0x00ff


	//----- nvinfo : EIATTR_NUM_BARRIERS
	.align		4
        /*0070*/ 	.byte	0x02, 0x4c
        /*0072*/ 	.byte	0x01
	.zero		1


	//----- nvinfo : EIATTR_MERCURY_ISA_VERSION
	.align		4
        /*0074*/ 	.byte	0x03, 0x5f
        /*0076*/ 	.short	0x0101


	//----- nvinfo : EIATTR_INT_WARP_WIDE_INSTR_OFFSETS
	.align		4
        /*0078*/ 	.byte	0x04, 0x31
        /*007a*/ 	.short	(.L_113 - .L_112)


	//   ....[0]....
.L_112:
        /*007c*/ 	.word	0x00000520


	//   ....[1]....
        /*0080*/ 	.word	0x00000630


	//----- nvinfo : EIATTR_VRC_CTA_INIT_COUNT
	.align		4
.L_113:
        /*0084*/ 	.byte	0x02, 0x4a
	.zero		1
	.zero		1


	//----- nvinfo : EIATTR_EXIT_INSTR_OFFSETS
	.align		4
        /*0088*/ 	.byte	0x04, 0x1c
        /*008a*/ 	.short	(.L_115 - .L_114)


	//   ....[0]....
.L_114:
        /*008c*/ 	.word	0x000006f0


	//   ....[1]....
        /*0090*/ 	.word	0x00000750


	//   ....[2]....
        /*0094*/ 	.word	0x000007b0


	//----- nvinfo : EIATTR_CRS_STACK_SIZE
	.align		4
.L_115:
        /*0098*/ 	.byte	0x04, 0x1e
        /*009a*/ 	.short	(.L_117 - .L_116)
.L_116:
        /*009c*/ 	.word	0x00000000


	//----- nvinfo : EIATTR_CBANK_PARAM_SIZE
	.align		4
.L_117:
        /*00a0*/ 	.byte	0x03, 0x19
        /*00a2*/ 	.short	0x0028


	//----- nvinfo : EIATTR_PARAM_CBANK
	.align		4
        /*00a4*/ 	.byte	0x04, 0x0a
        /*00a6*/ 	.short	(.L_119 - .L_118)
	.align		4
.L_118:
        /*00a8*/ 	.word	index@(.nv.constant0._Z20kernelEncontrarBombaPiiiiS_S_)
        /*00ac*/ 	.short	0x0380
        /*00ae*/ 	.short	0x0028


	//----- nvinfo : EIATTR_SW_WAR
	.align		4
.L_119:
        /*00b0*/ 	.byte	0x04, 0x36
        /*00b2*/ 	.short	(.L_121 - .L_120)
.L_120:
        /*00b4*/ 	.word	0x00000008
.L_121:


//--------------------- .nv.info._Z22kernelEncontrarCaminosPiiiS_iPbi --------------------------
	.section	.nv.info._Z22kernelEncontrarCaminosPiiiS_iPbi,"",@"SHT_CUDA_INFO"
	.sectionflags	@""
	.align	4


	//----- nvinfo : EIATTR_CUDA_API_VERSION
	.align		4
        /*0000*/ 	.byte	0x04, 0x37
        /*0002*/ 	.short	(.L_123 - .L_122)
.L_122:
        /*0004*/ 	.word	0x00000082


	//----- nvinfo : EIATTR_KPARAM_INFO
	.align		4
.L_123:
        /*0008*/ 	.byte	0x04, 0x17
        /*000a*/ 	.short	(.L_125 - .L_124)
.L_124:
        /*000c*/ 	.word	0x00000000
        /*0010*/ 	.short	0x0006
        /*0012*/ 	.short	0x0028
        /*0014*/ 	.byte	0x00, 0xf0, 0x11, 0x00


	//----- nvinfo : EIATTR_KPARAM_INFO
	.align		4
.L_125:
        /*0018*/ 	.byte	0x04, 0x17
        /*001a*/ 	.short	(.L_127 - .L_126)
.L_126:
        /*001c*/ 	.word	0x00000000
        /*0020*/ 	.short	0x0005
        /*0022*/ 	.short	0x0020
        /*0024*/ 	.byte	0x00, 0xf5, 0x21, 0x00


	//----- nvinfo : EIATTR_KPARAM_INFO
	.align		4
.L_127:
        /*0028*/ 	.byte	0x04, 0x17
        /*002a*/ 	.short	(.L_129 - .L_128)
.L_128:
        /*002c*/ 	.word	0x00000000
        /*0030*/ 	.short	0x0004
        /*0032*/ 	.short	0x0018
        /*0034*/ 	.byte	0x00, 0xf0, 0x11, 0x00


	//----- nvinfo : EIATTR_KPARAM_INFO
	.align		4
.L_129:
        /*0038*/ 	.byte	0x04, 0x17
        /*003a*/ 	.short	(.L_131 - .L_130)
.L_130:
        /*003c*/ 	.word	0x00000000
        /*0040*/ 	.short	0x0003
        /*0042*/ 	.short	0x0010
        /*0044*/ 	.byte	0x00, 0xf5, 0x21, 0x00


	//----- nvinfo : EIATTR_KPARAM_INFO
	.align		4
.L_131:
        /*0048*/ 	.byte	0x04, 0x17
        /*004a*/ 	.short	(.L_133 - .L_132)
.L_132:
        /*004c*/ 	.word	0x00000000
        /*0050*/ 	.short	0x0002
        /*0052*/ 	.short	0x000c
        /*0054*/ 	.byte	0x00, 0xf0, 0x11, 0x00


	//----- nvinfo : EIATTR_KPARAM_INFO
	.align		4
.L_133:
        /*0058*/ 	.byte	0x04, 0x17
        /*005a*/ 	.short	(.L_135 - .L_134)
.L_134:
        /*005c*/ 	.word	0x00000000
        /*0060*/ 	.short	0x0001
        /*0062*/ 	.short	0x0008
        /*0064*/ 	.byte	0x00, 0xf0, 0x11, 0x00


	//----- nvinfo : EIATTR_KPARAM_INFO
	.align		4
.L_135:
        /*0068*/ 	.byte	0x04, 0x17
        /*006a*/ 	.short	(.L_137 - .L_136)
.L_136:
        /*006c*/ 	.word	0x00000000
        /*0070*/ 	.short	0x0000
        /*0072*/ 	.short	0x0000
        /*0074*/ 	.byte	0x00, 0xf5, 0x21, 0x00


	//----- nvinfo : EIATTR_SPARSE_MMA_MASK
	.align		4
.L_137:
        /*0078*/ 	.byte	0x03, 0x50
        /*007a*/ 	.short	0x0000


	//----- nvinfo : EIATTR_MAXREG_COUNT
	.align		4
        /*007c*/ 	.byte	0x03, 0x1b
        /*007e*/ 	.short	0x00ff


	//----- nvinfo : EIATTR_NUM_BARRIERS
	.align		4
        /*0080*/ 	.byte	0x02, 0x4c
        /*0082*/ 	.byte	0x01
	.zero		1


	//----- nvinfo : EIATTR_EXTERNS
	.align		4
        /*0084*/ 	.byte	0x04, 0x0f
        /*0086*/ 	.short	(.L_139 - .L_138)


	//   ....[0]....
	.align		4
.L_138:
        /*0088*/ 	.word	index@(vprintf)


	//----- nvinfo : EIATTR_MERCURY_ISA_VERSION
	.align		4
.L_139:
        /*008c*/ 	.byte	0x03, 0x5f
        /*008e*/ 	.short	0x0101


	//----- nvinfo : EIATTR_INT_WARP_WIDE_INSTR_OFFSETS
	.align		4
        /*0090*/ 	.byte	0x04, 0x31
        /*0092*/ 	.short	(.L_141 - .L_140)


	//   ....[0]....
.L_140:
        /*0094*/ 	.word	0x00001450


	//----- nvinfo : EIATTR_VRC_CTA_INIT_COUNT
	.align		4
.L_141:
        /*0098*/ 	.byte	0x02, 0x4a
	.zero		1
	.zero		1


	//----- nvinfo : EIATTR_SYSCALL_OFFSETS
	.align		4
        /*009c*/ 	.byte	0x04, 0x46
        /*009e*/ 	.short	(.L_143 - .L_142)


	//   ....[0]....
.L_142:
        /*00a0*/ 	.word	0x00000290


	//   ....[1]....
        /*00a4*/ 	.word	0x00000930


	//   ....[2]....
        /*00a8*/ 	.word	0x000009f0


	//   ....[3]....
        /*00ac*/ 	.word	0x00000ad0


	//   ....[4]....
        /*00b0*/ 	.word	0x00000c20


	//   ....[5]....
        /*00b4*/ 	.word	0x00000cf0


	//   ....[6]....
        /*00b8*/ 	.word	0x00000eb0


	//   ....[7]....
        /*00bc*/ 	.word	0x00001020


	//   ....[8]....
        /*00c0*/ 	.word	0x000011f0


	//   ....[9]....
        /*00c4*/ 	.word	0x00001320


	//   ....[10]....
        /*00c8*/ 	.word	0x000013c0


	//   ....[11]....
        /*00cc*/ 	.word	0x00001540


	//   ....[12]....
        /*00d0*/ 	.word	0x000016a0


	//   ....[13]....
        /*00d4*/ 	.word	0x00001750


	//   ....[14]....
        /*00d8*/ 	.word	0x00001830


	//----- nvinfo : EIATTR_EXIT_INSTR_OFFSETS
	.align		4
.L_143:
        /*00dc*/ 	.byte	0x04, 0x1c
        /*00de*/ 	.short	(.L_145 - .L_144)


	//   ....[0]....
.L_144:
        /*00e0*/ 	.word	0x000018b0


	//----- nvinfo : EIATTR_CRS_STACK_SIZE
	.align		4
.L_145:
        /*00e4*/ 	.byte	0x04, 0x1e
        /*00e6*/ 	.short	(.L_147 - .L_146)
.L_146:
        /*00e8*/ 	.word	0x00000000


	//----- nvinfo : EIATTR_CBANK_PARAM_SIZE
	.align		4
.L_147:
        /*00ec*/ 	.byte	0x03, 0x19
        /*00ee*/ 	.short	0x002c


	//----- nvinfo : EIATTR_PARAM_CBANK
	.align		4
        /*00f0*/ 	.byte	0x04, 0x0a
        /*00f2*/ 	.short	(.L_149 - .L_148)
	.align		4
.L_148:
        /*00f4*/ 	.word	index@(.nv.constant0._Z22kernelEncontrarCaminosPiiiS_iPbi)
        /*00f8*/ 	.short	0x0380
        /*00fa*/ 	.short	0x002c


	//----- nvinfo : EIATTR_SW_WAR
	.align		4
.L_149:
        /*00fc*/ 	.byte	0x04, 0x36
        /*00fe*/ 	.short	(.L_151 - .L_150)
.L_150:
        /*0100*/ 	.word	0x00000008
.L_151:


//--------------------- .nv.info._Z26kernelReemplazarPosicionesPiiiiiS_ --------------------------
	.section	.nv.info._Z26kernelReemplazarPosicionesPiiiiiS_,"",@"SHT_CUDA_INFO"
	.sectionflags	@""
	.align	4


	//----- nvinfo : EIATTR_CUDA_API_VERSION
	.align		4
        /*0000*/ 	.byte	0x04, 0x37
        /*0002*/ 	.short	(.L_153 - .L_152)
.L_152:
        /*0004*/ 	.word	0x00000082


	//----- nvinfo : EIATTR_KPARAM_INFO
	.align		4
.L_153:
        /*0008*/ 	.byte	0x04, 0x17
        /*000a*/ 	.short	(.L_155 - .L_154)
.L_154:
        /*000c*/ 	.word	0x00000000
        /*0010*/ 	.short	0x0005
        /*0012*/ 	.short	0x0018
        /*0014*/ 	.byte	0x00, 0xf5, 0x21, 0x00


	//----- nvinfo : EIATTR_KPARAM_INFO
	.align		4
.L_155:
        /*0018*/ 	.byte	0x04, 0x17
        /*001a*/ 	.short	(.L_157 - .L_156)
.L_156:
        /*001c*/ 	.word	0x00000000
        /*0020*/ 	.short	0x0004
        /*0022*/ 	.short	0x0014
        /*0024*/ 	.byte	0x00, 0xf0, 0x11, 0x00


	//----- nvinfo : EIATTR_KPARAM_INFO
	.align		4
.L_157:
        /*0028*/ 	.byte	0x04, 0x17
        /*002a*/ 	.short	(.L_159 - .L_158)
.L_158:
        /*002c*/ 	.word	0x00000000
        /*0030*/ 	.short	0x0003
        /*0032*/ 	.short	0x0010
        /*0034*/ 	.byte	0x00, 0xf0, 0x11, 0x00


	//----- nvinfo : EIATTR_KPARAM_INFO
	.align		4
.L_159:
        /*0038*/ 	.byte	0x04, 0x17
        /*003a*/ 	.short	(.L_161 - .L_160)
.L_160:
        /*003c*/ 	.word	0x00000000
        /*0040*/ 	.short	0x0002
        /*0042*/ 	.short	0x000c
        /*0044*/ 	.byte	0x00, 0xf0, 0x11, 0x00


	//----- nvinfo : EIATTR_KPARAM_INFO
	.align		4
.L_161:
        /*0048*/ 	.byte	0x04, 0x17
        /*004a*/ 	.short	(.L_163 - .L_162)
.L_162:
        /*004c*/ 	.word	0x00000000
        /*0050*/ 	.short	0x0001
        /*0052*/ 	.short	0x0008
        /*0054*/ 	.byte	0x00, 0xf0, 0x11, 0x00


	//----- nvinfo : EIATTR_KPARAM_INFO
	.align		4
.L_163:
        /*0058*/ 	.byte	0x04, 0x17
        /*005a*/ 	.short	(.L_165 - .L_164)
.L_164:
        /*005c*/ 	.word	0x00000000
        /*0060*/ 	.short	0x0000
        /*0062*/ 	.short	0x0000
        /*0064*/ 	.byte	0x00, 0xf5, 0x21, 0x00


	//----- nvinfo : EIATTR_SPARSE_MMA_MASK
	.align		4
.L_165:
        /*0068*/ 	.byte	0x03, 0x50
        /*006a*/ 	.short	0x0000


	//----- nvinfo : EIATTR_MAXREG_COUNT
	.align		4
        /*006c*/ 	.byte	0x03, 0x1b
        /*006e*/ 	.short	0x00ff


	//----- nvinfo : EIATTR_MERCURY_ISA_VERSION
	.align		4
        /*0070*/ 	.byte	0x03, 0x5f
        /*0072*/ 	.short	0x0101


	//----- nvinfo : EIATTR_INT_WARP_WIDE_INSTR_OFFSETS
	.align		4
        /*0074*/ 	.byte	0x04, 0x31
        /*0076*/ 	.short	(.L_167 - .L_166)


	//   ....[0]....
.L_166:
        /*0078*/ 	.word	0x00000380


	//   ....[1]....
        /*007c*/ 	.word	0x00002a30


	//----- nvinfo : EIATTR_VRC_CTA_INIT_COUNT
	.align		4
.L_167:
        /*0080*/ 	.byte	0x02, 0x4a
	.zero		1
	.zero		1


	//----- nvinfo : EIATTR_EXIT_INSTR_OFFSETS
	.align		4
        /*0084*/ 	.byte	0x04, 0x1c
        /*0086*/ 	.short	(.L_169 - .L_168)


	//   ....[0]....
.L_168:
        /*0088*/ 	.word	0x00000170


	//   ....[1]....
        /*008c*/ 	.word	0x00000400


	//   ....[2]....
        /*0090*/ 	.word	0x00000410


	//   ....[3]....
        /*0094*/ 	.word	0x00002c90


	//----- nvinfo : EIATTR_CRS_STACK_SIZE
	.align		4
.L_169:
        /*0098*/ 	.byte	0x04, 0x1e
        /*009a*/ 	.short	(.L_171 - .L_170)
.L_170:
        /*009c*/ 	.word	0x00000000


	//----- nvinfo : EIATTR_CBANK_PARAM_SIZE
	.align		4
.L_171:
        /*00a0*/ 	.byte	0x03, 0x19
        /*00a2*/ 	.short	0x0020


	//----- nvinfo : EIATTR_PARAM_CBANK
	.align		4
        /*00a4*/ 	.byte	0x04, 0x0a
        /*00a6*/ 	.short	(.L_173 - .L_172)
	.align		4
.L_172:
        /*00a8*/ 	.word	index@(.nv.constant0._Z26kernelReemplazarPosicionesPiiiiiS_)
        /*00ac*/ 	.short	0x0380
        /*00ae*/ 	.short	0x0020


	//----- nvinfo : EIATTR_SW_WAR
	.align		4
.L_173:
        /*00b0*/ 	.byte	0x04, 0x36
        /*00b2*/ 	.short	(.L_175 - .L_174)
.L_174:
        /*00b4*/ 	.word	0x00000008
.L_175:


//--------------------- .nv.info._Z20kernelGenerarTableroPiiiii --------------------------
	.section	.nv.info._Z20kernelGenerarTableroPiiiii,"",@"SHT_CUDA_INFO"
	.sectionflags	@""
	.align	4


	//----- nvinfo : EIATTR_CUDA_API_VERSION
	.align		4
        /*0000*/ 	.byte	0x04, 0x37
        /*0002*/ 	.short	(.L_177 - .L_176)
.L_176:
        /*0004*/ 	.word	0x00000082


	//----- nvinfo : EIATTR_KPARAM_INFO
	.align		4
.L_177:
        /*0008*/ 	.byte	0x04, 0x17
        /*000a*/ 	.short	(.L_179 - .L_178)
.L_178:
        /*000c*/ 	.word	0x00000000
        /*0010*/ 	.short	0x0004
        /*0012*/ 	.short	0x0014
        /*0014*/ 	.byte	0x00, 0xf0, 0x11, 0x00


	//----- nvinfo : EIATTR_KPARAM_INFO
	.align		4
.L_179:
        /*0018*/ 	.byte	0x04, 0x17
        /*001a*/ 	.short	(.L_181 - .L_180)
.L_180:
        /*001c*/ 	.word	0x00000000
        /*0020*/ 	.short	0x0003
        /*0022*/ 	.short	0x0010
        /*0024*/ 	.byte	0x00, 0xf0, 0x11, 0x00


	//----- nvinfo : EIATTR_KPARAM_INFO
	.align		4
.L_181:
        /*0028*/ 	.byte	0x04, 0x17
        /*002a*/ 	.short	(.L_183 - .L_182)
.L_182:
        /*002c*/ 	.word	0x00000000
        /*0030*/ 	.short	0x0002
        /*0032*/ 	.short	0x000c
        /*0034*/ 	.byte	0x00, 0xf0, 0x11, 0x00


	//----- nvinfo : EIATTR_KPARAM_INFO
	.align		4
.L_183:
        /*0038*/ 	.byte	0x04, 0x17
        /*003a*/ 	.short	(.L_185 - .L_184)
.L_184:
        /*003c*/ 	.word	0x00000000
        /*0040*/ 	.short	0x0001
        /*0042*/ 	.short	0x0008
        /*0044*/ 	.byte	0x00, 0xf0, 0x11, 0x00


	//----- nvinfo : EIATTR_KPARAM_INFO
	.align		4
.L_185:
        /*0048*/ 	.byte	0x04, 0x17
        /*004a*/ 	.short	(.L_187 - .L_186)
.L_186:
        /*004c*/ 	.word	0x00000000
        /*0050*/ 	.short	0x0000
        /*0052*/ 	.short	0x0000
        /*0054*/ 	.byte	0x00, 0xf5, 0x21, 0x00


	//----- nvinfo : EIATTR_SPARSE_MMA_MASK
	.align		4
.L_187:
        /*0058*/ 	.byte	0x03, 0x50
        /*005a*/ 	.short	0x0000


	//----- nvinfo : EIATTR_MAXREG_COUNT
	.align		4
        /*005c*/ 	.byte	0x03, 0x1b
        /*005e*/ 	.short	0x00ff


	//----- nvinfo : EIATTR_MERCURY_ISA_VERSION
	.align		4
        /*0060*/ 	.byte	0x03, 0x5f
        /*0062*/ 	.short	0x0101


	//----- nvinfo : EIATTR_VRC_CTA_INIT_COUNT
	.align		4
        /*0064*/ 	.byte	0x02, 0x4a
	.zero		1
	.zero		1


	//----- nvinfo : EIATTR_EXIT_INSTR_OFFSETS
	.align		4
        /*0068*/ 	.byte	0x04, 0x1c
        /*006a*/ 	.short	(.L_189 - .L_188)


	//   ....[0]....
.L_188:
        /*006c*/ 	.word	0x000000d0


	//   ....[1]....
        /*0070*/ 	.word	0x00002970


	//----- nvinfo : EIATTR_CRS_STACK_SIZE
	.align		4
.L_189:
        /*0074*/ 	.byte	0x04, 0x1e
        /*0076*/ 	.short	(.L_191 - .L_190)
.L_190:
        /*0078*/ 	.word	0x00000000


	//----- nvinfo : EIATTR_CBANK_PARAM_SIZE
	.align		4
.L_191:
        /*007c*/ 	.byte	0x03, 0x19
        /*007e*/ 	.short	0x0018


	//----- nvinfo : EIATTR_PARAM_CBANK
	.align		4
        /*0080*/ 	.byte	0x04, 0x0a
        /*0082*/ 	.short	(.L_193 - .L_192)
	.align		4
.L_192:
        /*0084*/ 	.word	index@(.nv.constant0._Z20kernelGenerarTableroPiiiii)
        /*0088*/ 	.short	0x0380
        /*008a*/ 	.short	0x0018


	//----- nvinfo : EIATTR_SW_WAR
	.align		4
.L_193:
        /*008c*/ 	.byte	0x04, 0x36
        /*008e*/ 	.short	(.L_195 - .L_194)
.L_194:
        /*0090*/ 	.word	0x00000008
.L_195:


//--------------------- .nv.info._Z18kernelRompeCabezasPiiiii --------------------------
	.section	.nv.info._Z18kernelRompeCabezasPiiiii,"",@"SHT_CUDA_INFO"
	.sectionflags	@""
	.align	4


	//----- nvinfo : EIATTR_CUDA_API_VERSION
	.align		4
        /*0000*/ 	.byte	0x04, 0x37
        /*0002*/ 	.short	(.L_197 - .L_196)
.L_196:
        /*0004*/ 	.word	0x00000082


	//----- nvinfo : EIATTR_KPARAM_INFO
	.align		4
.L_197:
        /*0008*/ 	.byte	0x04, 0x17
        /*000a*/ 	.short	(.L_199 - .L_198)
.L_198:
        /*000c*/ 	.word	0x00000000
        /*0010*/ 	.short	0x0004
        /*0012*/ 	.short	0x0014
        /*0014*/ 	.byte	0x00, 0xf0, 0x11, 0x00


	//----- nvinfo : EIATTR_KPARAM_INFO
	.align		4
.L_199:
        /*0018*/ 	.byte	0x04, 0x17
        /*001a*/ 	.short	(.L_201 - .L_200)
.L_200:
        /*001c*/ 	.word	0x00000000
        /*0020*/ 	.short	0x0003
        /*0022*/ 	.short	0x0010
        /*0024*/ 	.byte	0x00, 0xf0, 0x11, 0x00


	//----- nvinfo : EIATTR_KPARAM_INFO
	.align		4
.L_201:
        /*0028*/ 	.byte	0x04, 0x17
        /*002a*/ 	.short	(.L_203 - .L_202)
.L_202:
        /*002c*/ 	.word	0x00000000
        /*0030*/ 	.short	0x0002
        /*0032*/ 	.short	0x000c
        /*0034*/ 	.byte	0x00, 0xf0, 0x11, 0x00


	//----- nvinfo : EIATTR_KPARAM_INFO
	.align		4
.L_203:
        /*0038*/ 	.byte	0x04, 0x17
        /*003a*/ 	.short	(.L_205 - .L_204)
.L_204:
        /*003c*/ 	.word	0x00000000
        /*0040*/ 	.short	0x0001
        /*0042*/ 	.short	0x0008
        /*0044*/ 	.byte	0x00, 0xf0, 0x11, 0x00


	//----- nvinfo : EIATTR_KPARAM_INFO
	.align		4
.L_205:
        /*0048*/ 	.byte	0x04, 0x17
        /*004a*/ 	.short	(.L_207 - .L_206)
.L_206:
        /*004c*/ 	.word	0x00000000
        /*0050*/ 	.short	0x0000
        /*0052*/ 	.short	0x0000
        /*0054*/ 	.byte	0x00, 0xf5, 0x21, 0x00


	//----- nvinfo : EIATTR_SPARSE_MMA_MASK
	.align		4
.L_207:
        /*0058*/ 	.byte	0x03, 0x50
        /*005a*/ 	.short	0x0000


	//----- nvinfo : EIATTR_MAXREG_COUNT
	.align		4
        /*005c*/ 	.byte	0x03, 0x1b
        /*005e*/ 	.short	0x00ff


	//----- nvinfo : EIATTR_NUM_BARRIERS
	.align		4
        /*0060*/ 	.byte	0x02, 0x4c
        /*0062*/ 	.byte	0x01
	.zero		1


	//----- nvinfo : EIATTR_MERCURY_ISA_VERSION
	.align		4
        /*0064*/ 	.byte	0x03, 0x5f
        /*0066*/ 	.short	0x0101


	//----- nvinfo : EIATTR_VRC_CTA_INIT_COUNT
	.align		4
        /*0068*/ 	.byte	0x02, 0x4a
	.zero		1
	.zero		1


	//----- nvinfo : EIATTR_EXIT_INSTR_OFFSETS
	.align		4
        /*006c*/ 	.byte	0x04, 0x1c
        /*006e*/ 	.short	(.L_209 - .L_208)


	//   ....[0]....
.L_208:
        /*0070*/ 	.word	0x00000220


	//----- nvinfo : EIATTR_CRS_STACK_SIZE
	.align		4
.L_209:
        /*0074*/ 	.byte	0x04, 0x1e
        /*0076*/ 	.short	(.L_211 - .L_210)
.L_210:
        /*0078*/ 	.word	0x00000000


	//----- nvinfo : EIATTR_CBANK_PARAM_SIZE
	.align		4
.L_211:
        /*007c*/ 	.byte	0x03, 0x19
        /*007e*/ 	.short	0x0018


	//----- nvinfo : EIATTR_PARAM_CBANK
	.align		4
        /*0080*/ 	.byte	0x04, 0x0a
        /*0082*/ 	.short	(.L_213 - .L_212)
	.align		4
.L_212:
        /*0084*/ 	.word	index@(.nv.constant0._Z18kernelRompeCabezasPiiiii)
        /*0088*/ 	.short	0x0380
        /*008a*/ 	.short	0x0018


	//----- nvinfo : EIATTR_SW_WAR
	.align		4
.L_213:
        /*008c*/ 	.byte	0x04, 0x36
        /*008e*/ 	.short	(.L_215 - .L_214)
.L_214:
        /*0090*/ 	.word	0x00000008
.L_215:


//--------------------- .nv.info._Z9kernelTNTPiiii --------------------------
	.section	.nv.info._Z9kernelTNTPiiii,"",@"SHT_CUDA_INFO"
	.sectionflags	@""
	.align	4


	//----- nvinfo : EIATTR_CUDA_API_VERSION
	.align		4
        /*0000*/ 	.byte	0x04, 0x37
        /*0002*/ 	.short	(.L_217 - .L_216)
.L_216:
        /*0004*/ 	.word	0x00000082


	//----- nvinfo : EIATTR_KPARAM_INFO
	.align		4
.L_217:
        /*0008*/ 	.byte	0x04, 0x17
        /*000a*/ 	.short	(.L_219 - .L_218)
.L_218:
        /*000c*/ 	.word	0x00000000
        /*0010*/ 	.short	0x0003
        /*0012*/ 	.short	0x0010
        /*0014*/ 	.byte	0x00, 0xf0, 0x11, 0x00


	//----- nvinfo : EIATTR_KPARAM_INFO
	.align		4
.L_219:
        /*0018*/ 	.byte	0x04, 0x17
        /*001a*/ 	.short	(.L_221 - .L_220)
.L_220:
        /*001c*/ 	.word	0x00000000
        /*0020*/ 	.short	0x0002
        /*0022*/ 	.short	0x000c
        /*0024*/ 	.byte	0x00, 0xf0, 0x11, 0x00


	//----- nvinfo : EIATTR_KPARAM_INFO
	.align		4
.L_221:
        /*0028*/ 	.byte	0x04, 0x17
        /*002a*/ 	.short	(.L_223 - .L_222)
.L_222:
        /*002c*/ 	.word	0x00000000
        /*0030*/ 	.short	0x0001
        /*0032*/ 	.short	0x0008
        /*0034*/ 	.byte	0x00, 0xf0, 0x11, 0x00


	//----- nvinfo : EIATTR_KPARAM_INFO
	.align		4
.L_223:
        /*0038*/ 	.byte	0x04, 0x17
        /*003a*/ 	.short	(.L_225 - .L_224)
.L_224:
        /*003c*/ 	.word	0x00000000
        /*0040*/ 	.short	0x0000
        /*0042*/ 	.short	0x0000
        /*0044*/ 	.byte	0x00, 0xf5, 0x21, 0x00


	//----- nvinfo : EIATTR_SPARSE_MMA_MASK
	.align		4
.L_225:
        /*0048*/ 	.byte	0x03, 0x50
        /*004a*/ 	.short	0x0000


	//----- nvinfo : EIATTR_MAXREG_COUNT
	.align		4
        /*004c*/ 	.byte	0x03, 0x1b
        /*004e*/ 	.short	0x00ff


	//----- nvinfo : EIATTR_NUM_BARRIERS
	.align		4
        /*0050*/ 	.byte	0x02, 0x4c
        /*0052*/ 	.byte	0x01
	.zero		1


	//----- nvinfo : EIATTR_MERCURY_ISA_VERSION
	.align		4
        /*0054*/ 	.byte	0x03, 0x5f
        /*0056*/ 	.short	0x0101


	//----- nvinfo : EIATTR_VRC_CTA_INIT_COUNT
	.align		4
        /*0058*/ 	.byte	0x02, 0x4a
	.zero		1
	.zero		1


	//----- nvinfo : EIATTR_EXIT_INSTR_OFFSETS
	.align		4
        /*005c*/ 	.byte	0x04, 0x1c
        /*005e*/ 	.short	(.L_227 - .L_226)


	//   ....[0]....
.L_226:
        /*0060*/ 	.word	0x00000570


	//----- nvinfo : EIATTR_CRS_STACK_SIZE
	.align		4
.L_227:
        /*0064*/ 	.byte	0x04, 0x1e
        /*0066*/ 	.short	(.L_229 - .L_228)
.L_228:
        /*0068*/ 	.word	0x00000000


	//----- nvinfo : EIATTR_CBANK_PARAM_SIZE
	.align		4
.L_229:
        /*006c*/ 	.byte	0x03, 0x19
        /*006e*/ 	.short	0x0014


	//----- nvinfo : EIATTR_PARAM_CBANK
	.align		4
        /*0070*/ 	.byte	0x04, 0x0a
        /*0072*/ 	.short	(.L_231 - .L_230)
	.align		4
.L_230:
        /*0074*/ 	.word	index@(.nv.constant0._Z9kernelTNTPiiii)
        /*0078*/ 	.short	0x0380
        /*007a*/ 	.short	0x0014


	//----- nvinfo : EIATTR_SW_WAR
	.align		4
.L_231:
        /*007c*/ 	.byte	0x04, 0x36
        /*007e*/ 	.short	(.L_233 - .L_232)
.L_232:
        /*0080*/ 	.word	0x00000008
.L_233:


//--------------------- .nv.info._Z11kernelBombaPiiii --------------------------
	.section	.nv.info._Z11kernelBombaPiiii,"",@"SHT_CUDA_INFO"
	.sectionflags	@""
	.align	4


	//----- nvinfo : EIATTR_CUDA_API_VERSION
	.align		4
        /*0000*/ 	.byte	0x04, 0x37
        /*0002*/ 	.short	(.L_235 - .L_234)
.L_234:
        /*0004*/ 	.word	0x00000082


	//----- nvinfo : EIATTR_KPARAM_INFO
	.align		4
.L_235:
        /*0008*/ 	.byte	0x04, 0x17
        /*000a*/ 	.short	(.L_237 - .L_236)
.L_236:
        /*000c*/ 	.word	0x00000000
        /*0010*/ 	.short	0x0003
        /*0012*/ 	.short	0x0010
        /*0014*/ 	.byte	0x00, 0xf0, 0x11, 0x00


	//----- nvinfo : EIATTR_KPARAM_INFO
	.align		4
.L_237:
        /*0018*/ 	.byte	0x04, 0x17
        /*001a*/ 	.short	(.L_239 - .L_238)
.L_238:
        /*001c*/ 	.word	0x00000000
        /*0020*/ 	.short	0x0002
        /*0022*/ 	.short	0x000c
        /*0024*/ 	.byte	0x00, 0xf0, 0x11, 0x00


	//----- nvinfo : EIATTR_KPARAM_INFO
	.align		4
.L_239:
        /*0028*/ 	.byte	0x04, 0x17
        /*002a*/ 	.short	(.L_241 - .L_240)
.L_240:
        /*002c*/ 	.word	0x00000000
        /*0030*/ 	.short	0x0001
        /*0032*/ 	.short	0x0008
        /*0034*/ 	.byte	0x00, 0xf0, 0x11, 0x00


	//----- nvinfo : EIATTR_KPARAM_INFO
	.align		4
.L_241:
        /*0038*/ 	.byte	0x04, 0x17
        /*003a*/ 	.short	(.L_243 - .L_242)
.L_242:
        /*003c*/ 	.word	0x00000000
        /*0040*/ 	.short	0x0000
        /*0042*/ 	.short	0x0000
        /*0044*/ 	.byte	0x00, 0xf5, 0x21, 0x00


	//----- nvinfo : EIATTR_SPARSE_MMA_MASK
	.align		4
.L_243:
        /*0048*/ 	.byte	0x03, 0x50
        /*004a*/ 	.short	0x0000


	//----- nvinfo : EIATTR_MAXREG_COUNT
	.align		4
        /*004c*/ 	.byte	0x03, 0x1b
        /*004e*/ 	.short	0x00ff


	//----- nvinfo : EIATTR_NUM_BARRIERS
	.align		4
        /*0050*/ 	.byte	0x02, 0x4c
        /*0052*/ 	.byte	0x01
	.zero		1


	//----- nvinfo : EIATTR_MERCURY_ISA_VERSION
	.align		4
        /*0054*/ 	.byte	0x03, 0x5f
        /*0056*/ 	.short	0x0101


	//----- nvinfo : EIATTR_VRC_CTA_INIT_COUNT
	.align		4
        /*0058*/ 	.byte	0x02, 0x4a
	.zero		1
	.zero		1


	//----- nvinfo : EIATTR_EXIT_INSTR_OFFSETS
	.align		4
        /*005c*/ 	.byte	0x04, 0x1c
        /*005e*/ 	.short	(.L_245 - .L_244)


	//   ....[0]....
.L_244:
        /*0060*/ 	.word	0x00000560


	//----- nvinfo : EIATTR_CRS_STACK_SIZE
	.align		4
.L_245:
        /*0064*/ 	.byte	0x04, 0x1e
        /*0066*/ 	.short	(.L_247 - .L_246)
.L_246:
        /*0068*/ 	.word	0x00000000


	//----- nvinfo : EIATTR_CBANK_PARAM_SIZE
	.align		4
.L_247:
        /*006c*/ 	.byte	0x03, 0x19
        /*006e*/ 	.short	0x0014


	//----- nvinfo : EIATTR_PARAM_CBANK
	.align		4
        /*0070*/ 	.byte	0x04, 0x0a
        /*0072*/ 	.short	(.L_249 - .L_248)
	.align		4
.L_248:
        /*0074*/ 	.word	index@(.nv.constant0._Z11kernelBombaPiiii)
        /*0078*/ 	.short	0x0380
        /*007a*/ 	.short	0x0014


	//----- nvinfo : EIATTR_SW_WAR
	.align		4
.L_249:
        /*007c*/ 	.byte	0x04, 0x36
        /*007e*/ 	.short	(.L_251 - .L_250)
.L_250:
        /*0080*/ 	.word	0x00000008
.L_251:


//--------------------- .nv.callgraph             --------------------------
	.section	.nv.callgraph,"",@"SHT_CUDA_CALLGRAPH"
	.align	4
	.sectionentsize	8
	.align		4
        /*0000*/ 	.word	0x00000000
	.align		4
        /*0004*/ 	.word	0xffffffff
	.align		4
        /*0008*/ 	.word	index@(_Z22kernelEncontrarCaminosPiiiS_iPbi)
	.align		4
        /*000c*/ 	.word	index@(vprintf)
	.align		4
        /*0010*/ 	.word	0x00000000
	.align		4
        /*0014*/ 	.word	0xfffffffe
	.align		4
        /*0018*/ 	.word	0x00000000
	.align		4
        /*001c*/ 	.word	0xfffffffd
	.align		4
        /*0020*/ 	.word	0x00000000
	.align		4
        /*0024*/ 	.word	0xfffffffc


//--------------------- .nv.constant4             --------------------------
	.section	.nv.constant4,"a",@progbits
	.align	8
	.align		8
.nv.constant4:
        /*0000*/ 	.dword	precalc_xorwow_matrix
	.align		8
        /*0008*/ 	.dword	precalc_xorwow_offset_matrix
	.align		8
        /*0010*/ 	.dword	mrg32k3aM1
	.align		8
        /*0018*/ 	.dword	mrg32k3aM2
	.align		8
        /*0020*/ 	.dword	mrg32k3aM1SubSeq
	.align		8
        /*0028*/ 	.dword	mrg32k3aM2SubSeq
	.align		8
        /*0030*/ 	.dword	mrg32k3aM1Seq
	.align		8
        /*0038*/ 	.dword	mrg32k3aM2Seq
	.align		8
        /*0040*/ 	.dword	$str
	.align		8
        /*0048*/ 	.dword	$str$1
	.align		8
        /*0050*/ 	.dword	$str$2
	.align		8
        /*0058*/ 	.dword	$str$3
	.align		8
        /*0060*/ 	.dword	$str$4
	.align		8
        /*0068*/ 	.dword	$str$5
	.align		8
        /*0070*/ 	.dword	$str$6
	.align		8
        /*0078*/ 	.dword	$str$7
	.align		8
        /*0080*/ 	.dword	$str$8
	.align		8
        /*0088*/ 	.dword	$str$9
	.align		8
        /*0090*/ 	.dword	$str$10
	.align		8
        /*0098*/ 	.dword	$str$11
	.align		8
        /*00a0*/ 	.dword	$str$12
	.align		8
        /*00a8*/ 	.dword	$str$13
	.align		8
        /*00b0*/ 	.dword	$str$14
	.align		8
        /*00b8*/ 	.dword	vprintf


//--------------------- .nv.constant3             --------------------------
	.section	.nv.constant3,"a",@progbits
	.align	8
.nv.constant3:
	.type		__cr_lgamma_table,@object
	.size		__cr_lgamma_table,(.L_8 - __cr_lgamma_table)
__cr_lgamma_table:
        /*0000*/ 	.byte	0x00, 0x00, 0x00, 0x00, 0x00, 0x00, 0x00, 0x00, 0x00, 0x00, 0x00, 0x00, 0x00, 0x00, 0x00, 0x00
        /*0010*/ 	.byte	0xef, 0x39, 0xfa, 0xfe, 0x42, 0x2e, 0xe6, 0x3f, 0x02, 0x20, 0x2a, 0xfa, 0x0b, 0xab, 0xfc, 0x3f
        /*0020*/ 	.byte	0xf9, 0x2c, 0x92, 0x7c, 0xa7, 0x6c, 0x09, 0x40, 0xc9, 0x79, 0x44, 0x3c, 0x64, 0x26, 0x13, 0x40
        /*0030*/ 	.byte	0xca, 0x01, 0xcf, 0x3a, 0x27, 0x51, 0x1a, 0x40, 0x30, 0xcc, 0x2d, 0xf3, 0xe1, 0x0c, 0x21, 0x40
        /*0040*/ 	.byte	0x0d, 0xb7, 0xfc, 0x82, 0x8e, 0x35, 0x25, 0x40
.L_8:


//--------------------- .text._Z30kernelEncontrarRompecabezasTNTPiiiiS_ii --------------------------
	.section	.text._Z30kernelEncontrarRompecabezasTNTPiiiiS_ii,"ax",@progbits
	.align	128
        .global         _Z30kernelEncontrarRompecabezasTNTPiiiiS_ii
        .type           _Z30kernelEncontrarRompecabezasTNTPiiiiS_ii,@function
        .size           _Z30kernelEncontrarRompecabezasTNTPiiiiS_ii,(.L_x_85 - _Z30kernelEncontrarRompecabezasTNTPiiiiS_ii)
        .other          _Z30kernelEncontrarRompecabezasTNTPiiiiS_ii,@"STO_CUDA_ENTRY STV_DEFAULT"
_Z30kernelEncontrarRompecabezasTNTPiiiiS_ii:
.text._Z30kernelEncontrarRompecabezasTNTPiiiiS_ii:
[----:B------:R-:W0:Y:S01]  /*0000*/  LDC R1, c[0x0][0x37c] ;  /* 0x0000df00ff017b82 */ /* 0x000e220000000800 */
[----:B------:R-:W1:Y:S07]  /*0010*/  S2R R5, SR_TID.X ;  /* 0x0000000000057919 */ /* 0x000e6e0000002100 */
[----:B------:R-:W2:Y:S01]  /*0020*/  LDC.64 R10, c[0x0][0x388] ;  /* 0x0000e200ff0a7b82 */ /* 0x000ea20000000a00 */
[----:B------:R-:W3:Y:S01]  /*0030*/  LDCU.64 UR8, c[0x0][0x358] ;  /* 0x00006b00ff0877ac */ /* 0x000ee20008000a00 */
[----:B0-----:R-:W-:Y:S01]  /*0040*/  VIADD R1, R1, 0xffffffd0 ;  /* 0xffffffd001017836 */ /* 0x001fe20000000000 */
[----:B------:R-:W0:Y:S05]  /*0050*/  S2R R7, SR_TID.Y ;  /* 0x0000000000077919 */ /* 0x000e2a0000002200 */
[----:B------:R-:W1:Y:S08]  /*0060*/  S2UR UR4, SR_CTAID.X ;  /* 0x00000000000479c3 */ /* 0x000e700000002500 */
[----:B------:R-:W1:Y:S08]  /*0070*/  LDC R0, c[0x0][0x360] ;  /* 0x0000d800ff007b82 */ /* 0x000e700000000800 */
[----:B------:R-:W0:Y:S01]  /*0080*/  S2UR UR5, SR_CTAID.Y ;  /* 0x00000000000579c3 */ /* 0x000e220000002600 */
[----:B--2---:R-:W-:-:S07]  /*0090*/  ISETP.GT.AND P0, PT, R11, R10, PT ;  /* 0x0000000a0b00720c */ /* 0x004fce0003f04270 */
[----:B------:R-:W0:Y:S08]  /*00a0*/  LDC R4, c[0x0][0x364] ;  /* 0x0000d900ff047b82 */ /* 0x000e300000000800 */
[----:B------:R-:W2:Y:S01]  /*00b0*/  LDC.64 R2, c[0x0][0x380] ;  /* 0x0000e000ff027b82 */ /* 0x000ea20000000a00 */
[----:B-1----:R-:W-:Y:S02]  /*00c0*/  IMAD R0, R0, UR4, R5 ;  /* 0x0000000400007c24 */ /* 0x002fe4000f8e0205 */
[----:B0-----:R-:W-:-:S04]  /*00d0*/  IMAD R5, R4, UR5, R7 ;  /* 0x0000000504057c24 */ /* 0x001fc8000f8e0207 */
[----:B------:R-:W-:Y:S02]  /*00e0*/  IMAD R9, R0, R10, R5 ;  /* 0x0000000a00097224 */ /* 0x000fe400078e0205 */
[----:B------:R-:W-:-:S04]  /*00f0*/  @P0 IMAD R9, R5, R11, R0 ;  /* 0x0000000b05090224 */ /* 0x000fc800078e0200 */
[----:B--2---:R-:W-:-:S06]  /*0100*/  IMAD.WIDE R4, R9, 0x4, R2 ;  /* 0x0000000409047825 */ /* 0x004fcc00078e0202 */
[----:B---3--:R-:W2:Y:S01]  /*0110*/  LDG.E R4, desc[UR8][R4.64] ;  /* 0x0000000804047981 */ /* 0x008ea2000c1e1900 */
[----:B------:R-:W0:Y:S01]  /*0120*/  LDC.64 R6, c[0x0][0x398] ;  /* 0x0000e600ff067b82 */ /* 0x000e220000000a00 */
[----:B------:R-:W-:Y:S01]  /*0130*/  BSSY.RECONVERGENT B0, `(.L_x_0) ;  /* 0x000000a000007945 */ /* 0x000fe20003800200 */
[----:B--2---:R-:W-:-:S13]  /*0140*/  ISETP.NE.AND P0, PT, R4, -0x1, PT ;  /* 0xffffffff0400780c */ /* 0x004fda0003f05270 */
[----:B0-----:R-:W-:Y:S05]  /*0150*/  @P0 BRA `(.L_x_1) ;  /* 0x00000000001c0947 */ /* 0x001fea0003800000 */
[----:B------:R-:W0:Y:S01]  /*0160*/  S2R R0, SR_LANEID ;  /* 0x0000000000007919 */ /* 0x000e220000000000 */
[----:B------:R-:W1:Y:S01]  /*0170*/  LDC.64 R4, c[0x0][0x398] ;  /* 0x0000e600ff047b82 */ /* 0x000e620000000a00 */
[----:B------:R-:W-:Y:S02]  /*0180*/  VOTEU.ANY UR4, UPT, PT ;  /* 0x0000000000047886 */ /* 0x000fe400038e0100 */
[----:B------:R-:W-:Y:S02]  /*0190*/  UFLO.U32 UR5, UR4 ;  /* 0x00000004000572bd */ /* 0x000fe400080e0000 */
[----:B------:R-:W1:Y:S04]  /*01a0*/  POPC R11, UR4 ;  /* 0x00000004000b7d09 */ /* 0x000e680008000000 */
[----:B0-----:R-:W-:-:S13]  /*01b0*/  ISETP.EQ.U32.AND P0, PT, R0, UR5, PT ;  /* 0x0000000500007c0c */ /* 0x001fda000bf02070 */
[----:B-1----:R0:W-:Y:S02]  /*01c0*/  @P0 REDG.E.ADD.STRONG.GPU desc[UR8][R4.64], R11 ;  /* 0x0000000b0400098e */ /* 0x0021e4000c12e108 */
.L_x_1:
[----:B------:R-:W-:Y:S05]  /*01d0*/  BSYNC.RECONVERGENT B0 ;  /* 0x0000000000007941 */ /* 0x000fea0003800200 */
.L_x_0:
[----:B------:R-:W-:Y:S08]  /*01e0*/  BAR.SYNC.DEFER_BLOCKING 0x0 ;  /* 0x0000000000007b1d */ /* 0x000ff00000010000 */
[----:B------:R-:W1:Y:S01]  /*01f0*/  LDC R8, c[0x0][0x390] ;  /* 0x0000e400ff087b82 */ /* 0x000e620000000800 */
[----:B------:R-:W2:Y:S02]  /*0200*/  LDG.E R0, desc[UR8][R6.64] ;  /* 0x0000000806007981 */ /* 0x000ea4000c1e1900 */
[----:B--2---:R-:W-:-:S04]  /*0210*/  ISETP.NE.AND P0, PT, R0, 0x6, PT ;  /* 0x000000060000780c */ /* 0x004fc80003f05270 */
[----:B-1----:R-:W-:-:S13]  /*0220*/  ISETP.NE.OR P0, PT, R9, R8, P0 ;  /* 0x000000080900720c */ /* 0x002fda0000705670 */
[----:B------:R-:W-:-:S04]  /*0230*/  @!P0 IMAD.WIDE R2, R8, 0x4, R2 ;  /* 0x0000000408028825 */ /* 0x000fc800078e0202 */
[----:B0-----:R-:W-:-:S05]  /*0240*/  @!P0 IMAD.MOV.U32 R5, RZ, RZ, 0x54 ;  /* 0x00000054ff058424 */ /* 0x001fca00078e00ff */
[----:B------:R0:W-:Y:S04]  /*0250*/  @!P0 STG.E desc[UR8][R2.64], R5 ;  /* 0x0000000502008986 */ /* 0x0001e8000c101908 */
[----:B------:R0:W-:Y:S01]  /*0260*/  @!P0 STG.E desc[UR8][R6.64], RZ ;  /* 0x000000ff06008986 */ /* 0x0001e2000c101908 */
[----:B------:R-:W-:Y:S05]  /*0270*/  @!P0 EXIT ;  /* 0x000000000000894d */ /* 0x000fea0003800000 */
[----:B------:R-:W-:-:S04]  /*0280*/  ISETP.GE.AND P0, PT, R0, 0x7, PT ;  /* 0x000000070000780c */ /* 0x000fc80003f06270 */
[----:B------:R-:W-:-:S13]  /*0290*/  ISETP.NE.OR P0, PT, R9, R8, !P0 ;  /* 0x000000080900720c */ /* 0x000fda0004705670 */
[----:B------:R-:W-:Y:S05]  /*02a0*/  @P0 EXIT ;  /* 0x000000000000094d */ /* 0x000fea0003800000 */
[----:B0-----:R-:W0:Y:S01]  /*02b0*/  LDC R2, c[0x0][0x3a0] ;  /* 0x0000e800ff027b82 */ /* 0x001e220000000800 */
[----:B------:R-:W-:Y:S01]  /*02c0*/  IMAD.MOV.U32 R9, RZ, RZ, -0x266e14b1 ;  /* 0xd991eb4fff097424 */ /* 0x000fe200078e00ff */
[C---:B0-----:R-:W-:Y:S02]  /*02d0*/  LOP3.LUT R0, R2.reuse, 0xaad26b49, RZ, 0x3c, !PT ;  /* 0xaad26b4902007812 */ /* 0x041fe400078e3cff */
[----:B------:R-:W-:-:S03]  /*02e0*/  ISETP.GT.AND P0, PT, R2, -0x1, PT ;  /* 0xffffffff0200780c */ /* 0x000fc60003f04270 */
[----:B------:R-:W-:Y:S01]  /*02f0*/  IMAD R0, R0, 0x4182bed5, RZ ;  /* 0x4182bed500007824 */ /* 0x000fe200078e02ff */
[----:B------:R-:W-:Y:S02]  /*0300*/  SEL R9, R9, 0x8bf16996, P0 ;  /* 0x8bf1699609097807 */ /* 0x000fe40000000000 */
[----:B------:R-:W-:Y:S01]  /*0310*/  ISETP.NE.AND P0, PT, R8, RZ, PT ;  /* 0x000000ff0800720c */ /* 0x000fe20003f05270 */
[C---:B------:R-:W-:Y:S01]  /*0320*/  VIADD R5, R0.reuse, 0x583f19 ;  /* 0x00583f1900057836 */ /* 0x040fe20000000000 */
[C---:B------:R-:W-:Y:S01]  /*0330*/  LOP3.LUT R6, R0.reuse, 0x159a55e5, RZ, 0x3c, !PT ;  /* 0x159a55e500067812 */ /* 0x040fe200078e3cff */
[----:B------:R-:W-:Y:S01]  /*0340*/  VIADD R3, R0, 0x75bcd15 ;  /* 0x075bcd1500037836 */ /* 0x000fe20000000000 */
[C---:B------:R-:W-:Y:S01]  /*0350*/  IADD3 R2, PT, PT, R9.reuse, 0x64f0c9, R0 ;  /* 0x0064f0c909027810 */ /* 0x040fe20007ffe000 */
[C---:B------:R-:W-:Y:S01]  /*0360*/  VIADD R7, R9.reuse, 0x1f123bb5 ;  /* 0x1f123bb509077836 */ /* 0x040fe20000000000 */
[----:B------:R-:W-:Y:S02]  /*0370*/  LOP3.LUT R4, R9, 0x5491333, RZ, 0x3c, !PT ;  /* 0x0549133309047812 */ /* 0x000fe400078e3cff */
[----:B------:R-:W-:Y:S01]  /*0380*/  SHF.R.S32.HI R0, RZ, 0x1f, R8 ;  /* 0x0000001fff007819 */ /* 0x000fe20000011408 */
[----:B------:R0:W-:Y:S04]  /*0390*/  STL.64 [R1], R2 ;  /* 0x0000000201007387 */ /* 0x0001e80000100a00 */
[----:B------:R0:W-:Y:S04]  /*03a0*/  STL.64 [R1+0x8], R6 ;  /* 0x0000080601007387 */ /* 0x0001e80000100a00 */
[----:B------:R0:W-:Y:S01]  /*03b0*/  STL.64 [R1+0x10], R4 ;  /* 0x0000100401007387 */ /* 0x0001e20000100a00 */
[----:B------:R-:W-:Y:S05]  /*03c0*/  @!P0 BRA `(.L_x_2) ;  /* 0x0000002400248947 */ /* 0x000fea0003800000 */
[----:B------:R-:W0:Y:S01]  /*03d0*/  LDCU UR4, c[0x0][0x390] ;  /* 0x00007200ff0477ac */ /* 0x000e220008000800 */
[----:B------:R-:W-:Y:S02]  /*03e0*/  IMAD.MOV.U32 R11, RZ, RZ, R0 ;  /* 0x000000ffff0b7224 */ /* 0x000fe400078e0000 */
[----:B------:R-:W-:Y:S02]  /*03f0*/  IMAD.MOV.U32 R10, RZ, RZ, RZ ;  /* 0x000000ffff0a7224 */ /* 0x000fe400078e00ff */
[----:B0-----:R-:W-:-:S07]  /*0400*/  IMAD.U32 R2, RZ, RZ, UR4 ;  /* 0x00000004ff027e24 */ /* 0x001fce000f8e00ff */
.L_x_10:
[----:B------:R-:W-:-:S04]  /*0410*/  LOP3.LUT R0, R2, 0x3, RZ, 0xc0, !PT ;  /* 0x0000000302007812 */ /* 0x000fc800078ec0ff */
[----:B------:R-:W-:-:S04]  /*0420*/  ISETP.NE.U32.AND P0, PT, R0, RZ, PT ;  /* 0x000000ff0000720c */ /* 0x000fc80003f05070 */
[----:B------:R-:W-:-:S13]  /*0430*/  ISETP.NE.AND.EX P0, PT, RZ, RZ, PT, P0 ;  /* 0x000000ffff00720c */ /* 0x000fda0003f05300 */
[----:B0-----:R-:W-:Y:S05]  /*0440*/  @!P0 BRA `(.L_x_3) ;  /* 0x0000002000ec8947 */ /* 0x001fea0003800000 */
[----:B------:R-:W0:Y:S01]  /*0450*/  LDC.64 R8, c[0x4][RZ] ;  /* 0x01000000ff087b82 */ /* 0x000e220000000a00 */
[----:B------:R-:W-:Y:S01]  /*0460*/  IMAD.MOV.U32 R0, RZ, RZ, RZ ;  /* 0x000000ffff007224 */ /* 0x000fe200078e00ff */
[----:B------:R-:W-:Y:S02]  /*0470*/  CS2R R4, SRZ ;  /* 0x0000000000047805 */ /* 0x000fe4000001ff00 */
[----:B------:R-:W-:Y:S01]  /*0480*/  CS2R R6, SRZ ;  /* 0x0000000000067805 */ /* 0x000fe2000001ff00 */
[----:B------:R-:W-:Y:S02]  /*0490*/  IMAD.MOV.U32 R3, RZ, RZ, RZ ;  /* 0x000000ffff037224 */ /* 0x000fe400078e00ff */
[----:B0-----:R-:W-:-:S07]  /*04a0*/  IMAD.WIDE.U32 R8, R10, 0xc80, R8 ;  /* 0x00000c800a087825 */ /* 0x001fce00078e0008 */
.L_x_5:
[----:B------:R-:W-:-:S06]  /*04b0*/  IMAD R14, R0, 0x4, R1 ;  /* 0x00000004000e7824 */ /* 0x000fcc00078e0201 */
[----:B------:R-:W5:Y:S01]  /*04c0*/  LDL R14, [R14+0x4] ;  /* 0x000004000e0e7983 */ /* 0x000f620000100800 */
[----:B------:R-:W-:Y:S02]  /*04d0*/  IMAD.SHL.U32 R15, R0, 0x20, RZ ;  /* 0x00000020000f7824 */ /* 0x000fe400078e00ff */
[----:B------:R-:W-:-:S07]  /*04e0*/  IMAD.MOV.U32 R16, RZ, RZ, RZ ;  /* 0x000000ffff107224 */ /* 0x000fce00078e00ff */
.L_x_4:
[----:B-----5:R-:W-:Y:S01]  /*04f0*/  SHF.R.U32.HI R21, RZ, R16, R14 ;  /* 0x00000010ff157219 */ /* 0x020fe2000001160e */
[----:B------:R-:W-:-:S03]  /*0500*/  IMAD.IADD R12, R15, 0x1, R16 ;  /* 0x000000010f0c7824 */ /* 0x000fc600078e0210 */
[----:B------:R-:W-:-:S04]  /*0510*/  LOP3.LUT R13, R21, 0x1, RZ, 0xc0, !PT ;  /* 0x00000001150d7812 */ /* 0x000fc800078ec0ff */
[----:B------:R-:W-:Y:S01]  /*0520*/  ISETP.NE.U32.AND P0, PT, R13, 0x1, PT ;  /* 0x000000010d00780c */ /* 0x000fe20003f05070 */
[----:B------:R-:W-:-:S03]  /*0530*/  IMAD R13, R12, 0x5, RZ ;  /* 0x000000050c0d7824 */ /* 0x000fc600078e02ff */
[----:B------:R-:W-:Y:S01]  /*0540*/  R2P PR, R21, 0x7e ;  /* 0x0000007e15007804 */ /* 0x000fe20000000000 */
[----:B------:R-:W-:-:S08]  /*0550*/  IMAD.WIDE.U32 R12, R13, 0x4, R8 ;  /* 0x000000040d0c7825 */ /* 0x000fd000078e0008 */
[----:B------:R-:W2:Y:S04]  /*0560*/  @!P0 LDG.E R20, desc[UR8][R12.64+0x10] ;  /* 0x000010080c148981 */ /* 0x000ea8000c1e1900 */
[----:B------:R-:W3:Y:S04]  /*0570*/  @P1 LDG.E R22, desc[UR8][R12.64+0x24] ;  /* 0x000024080c161981 */ /* 0x000ee8000c1e1900 */
[----:B------:R-:W4:Y:S04]  /*0580*/  @P2 LDG.E R24, desc[UR8][R12.64+0x38] ;  /* 0x000038080c182981 */ /* 0x000f28000c1e1900 */
[----:B------:R-:W4:Y:S04]  /*0590*/  @P3 LDG.E R26, desc[UR8][R12.64+0x4c] ;  /* 0x00004c080c1a3981 */ /* 0x000f28000c1e1900 */
[----:B------:R-:W4:Y:S04]  /*05a0*/  @P4 LDG.E R28, desc[UR8][R12.64+0x60] ;  /* 0x000060080c1c4981 */ /* 0x000f28000c1e1900 */
[----:B------:R-:W4:Y:S04]  /*05b0*/  @!P0 LDG.E R18, desc[UR8][R12.64] ;  /* 0x000000080c128981 */ /* 0x000f28000c1e1900 */
[----:B------:R-:W4:Y:S04]  /*05c0*/  @!P0 LDG.E R17, desc[UR8][R12.64+0x4] ;  /* 0x000004080c118981 */ /* 0x000f28000c1e1900 */
[----:B------:R-:W4:Y:S04]  /*05d0*/  @P5 LDG.E R19, desc[UR8][R12.64+0x74] ;  /* 0x000074080c135981 */ /* 0x000f28000c1e1900 */
[----:B------:R-:W4:Y:S04]  /*05e0*/  @P1 LDG.E R23, desc[UR8][R12.64+0x20] ;  /* 0x000020080c171981 */ /* 0x000f28000c1e1900 */
[----:B------:R-:W4:Y:S01]  /*05f0*/  @P3 LDG.E R25, desc[UR8][R12.64+0x48] ;  /* 0x000048080c193981 */ /* 0x000f22000c1e1900 */
[----:B--2---:R-:W-:-:S03]  /*0600*/  @!P0 LOP3.LUT R5, R5, R20, RZ, 0x3c, !PT ;  /* 0x0000001405058212 */ /* 0x004fc600078e3cff */
[----:B------:R-:W2:Y:S01]  /*0610*/  @P1 LDG.E R20, desc[UR8][R12.64+0x14] ;  /* 0x000014080c141981 */ /* 0x000ea2000c1e1900 */
[----:B---3--:R-:W-:-:S03]  /*0620*/  @P1 LOP3.LUT R5, R5, R22, RZ, 0x3c, !PT ;  /* 0x0000001605051212 */ /* 0x008fc600078e3cff */
[----:B------:R-:W3:Y:S01]  /*0630*/  @P1 LDG.E R22, desc[UR8][R12.64+0x1c] ;  /* 0x00001c080c161981 */ /* 0x000ee2000c1e1900 */
[----:B----4-:R-:W-:-:S03]  /*0640*/  @P2 LOP3.LUT R5, R5, R24, RZ, 0x3c, !PT ;  /* 0x0000001805052212 */ /* 0x010fc600078e3cff */
[----:B------:R-:W4:Y:S01]  /*0650*/  @P2 LDG.E R24, desc[UR8][R12.64+0x28] ;  /* 0x000028080c182981 */ /* 0x000f22000c1e1900 */
[----:B------:R-:W-:-:S03]  /*0660*/  @P3 LOP3.LUT R5, R5, R26, RZ, 0x3c, !PT ;  /* 0x0000001a05053212 */ /* 0x000fc600078e3cff */
[----:B------:R-:W3:Y:S01]  /*0670*/  @P6 LDG.E R26, desc[UR8][R12.64+0x88] ;  /* 0x000088080c1a6981 */ /* 0x000ee2000c1e1900 */
[----:B------:R-:W-:Y:S02]  /*0680*/  @P4 LOP3.LUT R5, R5, R28, RZ, 0x3c, !PT ;  /* 0x0000001c05054212 */ /* 0x000fe400078e3cff */
[----:B------:R-:W-:Y:S02]  /*0690*/  @!P0 LOP3.LUT R3, R3, R18, RZ, 0x3c, !PT ;  /* 0x0000001203038212 */ /* 0x000fe400078e3cff */
[----:B------:R-:W3:Y:S01]  /*06a0*/  @!P0 LDG.E R18, desc[UR8][R12.64+0x8] ;  /* 0x000008080c128981 */ /* 0x000ee2000c1e1900 */
[----:B------:R-:W-:-:S03]  /*06b0*/  @!P0 LOP3.LUT R6, R6, R17, RZ, 0x3c, !PT ;  /* 0x0000001106068212 */ /* 0x000fc600078e3cff */
[----:B------:R-:W3:Y:S01]  /*06c0*/  @!P0 LDG.E R17, desc[UR8][R12.64+0xc] ;  /* 0x00000c080c118981 */ /* 0x000ee2000c1e1900 */
[----:B------:R-:W-:-:S03]  /*06d0*/  @P5 LOP3.LUT R5, R5, R19, RZ, 0x3c, !PT ;  /* 0x0000001305055212 */ /* 0x000fc600078e3cff */
[----:B------:R-:W3:Y:S01]  /*06e0*/  @P1 LDG.E R19, desc[UR8][R12.64+0x18] ;  /* 0x000018080c131981 */ /* 0x000ee2000c1e1900 */
[----:B--2---:R-:W-:-:S03]  /*06f0*/  @P1 LOP3.LUT R3, R3, R20, RZ, 0x3c, !PT ;  /* 0x0000001403031212 */ /* 0x004fc600078e3cff */
[----:B------:R-:W2:Y:S01]  /*0700*/  @P3 LDG.E R20, desc[UR8][R12.64+0x3c] ;  /* 0x00003c080c143981 */ /* 0x000ea2000c1e1900 */
[----:B----4-:R-:W-:-:S03]  /*0710*/  @P2 LOP3.LUT R3, R3, R24, RZ, 0x3c, !PT ;  /* 0x0000001803032212 */ /* 0x010fc600078e3cff */
[----:B------:R-:W4:Y:S01]  /*0720*/  @P4 LDG.E R24, desc[UR8][R12.64+0x50] ;  /* 0x000050080c184981 */ /* 0x000f22000c1e1900 */
[----:B---3--:R-:W-:-:S03]  /*0730*/  @!P0 LOP3.LUT R7, R7, R18, RZ, 0x3c, !PT ;  /* 0x0000001207078212 */ /* 0x008fc600078e3cff */
[----:B------:R-:W3:Y:S01]  /*0740*/  @P2 LDG.E R18, desc[UR8][R12.64+0x30] ;  /* 0x000030080c122981 */ /* 0x000ee2000c1e1900 */
[----:B------:R-:W-:-:S03]  /*0750*/  @!P0 LOP3.LUT R4, R4, R17, RZ, 0x3c, !PT ;  /* 0x0000001104048212 */ /* 0x000fc600078e3cff */
[----:B------:R-:W3:Y:S01]  /*0760*/  @P2 LDG.E R17, desc[UR8][R12.64+0x2c] ;  /* 0x00002c080c112981 */ /* 0x000ee2000c1e1900 */
[----:B------:R-:W-:-:S03]  /*0770*/  @P1 LOP3.LUT R6, R6, R19, RZ, 0x3c, !PT ;  /* 0x0000001306061212 */ /* 0x000fc600078e3cff */
[----:B------:R-:W3:Y:S01]  /*0780*/  @P2 LDG.E R19, desc[UR8][R12.64+0x34] ;  /* 0x000034080c132981 */ /* 0x000ee2000c1e1900 */
[----:B------:R-:W-:Y:S02]  /*0790*/  @P1 LOP3.LUT R7, R7, R22, RZ, 0x3c, !PT ;  /* 0x0000001607071212 */ /* 0x000fe400078e3cff */
[----:B------:R-:W-:Y:S01]  /*07a0*/  @P1 LOP3.LUT R4, R4, R23, RZ, 0x3c, !PT ;  /* 0x0000001704041212 */ /* 0x000fe200078e3cff */
[----:B------:R-:W3:Y:S04]  /*07b0*/  @P3 LDG.E R22, desc[UR8][R12.64+0x44] ;  /* 0x000044080c163981 */ /* 0x000ee8000c1e1900 */
[----:B------:R-:W3:Y:S01]  /*07c0*/  @P3 LDG.E R23, desc[UR8][R12.64+0x40] ;  /* 0x000040080c173981 */ /* 0x000ee2000c1e1900 */
[----:B--2---:R-:W-:-:S03]  /*07d0*/  @P3 LOP3.LUT R3, R3, R20, RZ, 0x3c, !PT ;  /* 0x0000001403033212 */ /* 0x004fc600078e3cff */
[----:B------:R-:W2:Y:S01]  /*07e0*/  @P5 LDG.E R20, desc[UR8][R12.64+0x64] ;  /* 0x000064080c145981 */ /* 0x000ea2000c1e1900 */
[----:B----4-:R-:W-:-:S03]  /*07f0*/  @P4 LOP3.LUT R3, R3, R24, RZ, 0x3c, !PT ;  /* 0x0000001803034212 */ /* 0x010fc600078e3cff */
[----:B------:R-:W4:Y:S01]  /*0800*/  @P6 LDG.E R24, desc[UR8][R12.64+0x78] ;  /* 0x000078080c186981 */ /* 0x000f22000c1e1900 */
[----:B---3--:R-:W-:-:S03]  /*0810*/  @P2 LOP3.LUT R7, R7, R18, RZ, 0x3c, !PT ;  /* 0x0000001207072212 */ /* 0x008fc600078e3cff */
[----:B------:R-:W3:Y:S01]  /*0820*/  @P4 LDG.E R18, desc[UR8][R12.64+0x58] ;  /* 0x000058080c124981 */ /* 0x000ee2000c1e1900 */
[----:B------:R-:W-:-:S03]  /*0830*/  @P2 LOP3.LUT R6, R6, R17, RZ, 0x3c, !PT ;  /* 0x0000001106062212 */ /* 0x000fc600078e3cff */
[----:B------:R-:W3:Y:S01]  /*0840*/  @P4 LDG.E R17, desc[UR8][R12.64+0x54] ;  /* 0x000054080c114981 */ /* 0x000ee2000c1e1900 */
[----:B------:R-:W-:-:S03]  /*0850*/  @P2 LOP3.LUT R4, R4, R19, RZ, 0x3c, !PT ;  /* 0x0000001304042212 */ /* 0x000fc600078e3cff */
[----:B------:R-:W3:Y:S01]  /*0860*/  @P4 LDG.E R19, desc[UR8][R12.64+0x5c] ;  /* 0x00005c080c134981 */ /* 0x000ee2000c1e1900 */
[----:B------:R-:W-:Y:S02]  /*0870*/  @P3 LOP3.LUT R7, R7, R22, RZ, 0x3c, !PT ;  /* 0x0000001607073212 */ /* 0x000fe400078e3cff */
[----:B------:R-:W-:Y:S01]  /*0880*/  @P3 LOP3.LUT R4, R4, R25, RZ, 0x3c, !PT ;  /* 0x0000001904043212 */ /* 0x000fe200078e3cff */
[----:B------:R-:W3:Y:S01]  /*0890*/  @P5 LDG.E R22, desc[UR8][R12.64+0x6c] ;  /* 0x00006c080c165981 */ /* 0x000ee2000c1e1900 */
[----:B------:R-:W-:-:S03]  /*08a0*/  @P3 LOP3.LUT R6, R6, R23, RZ, 0x3c, !PT ;  /* 0x0000001706063212 */ /* 0x000fc600078e3cff */
[----:B------:R-:W3:Y:S04]  /*08b0*/  @P5 LDG.E R23, desc[UR8][R12.64+0x68] ;  /* 0x000068080c175981 */ /* 0x000ee8000c1e1900 */
[----:B------:R-:W3:Y:S01]  /*08c0*/  @P5 LDG.E R25, desc[UR8][R12.64+0x70] ;  /* 0x000070080c195981 */ /* 0x000ee2000c1e1900 */
[----:B------:R-:W-:Y:S02]  /*08d0*/  LOP3.LUT P0, RZ, R21, 0x80, RZ, 0xc0, !PT ;  /* 0x0000008015ff7812 */ /* 0x000fe4000780c0ff */
[----:B--2---:R-:W-:-:S11]  /*08e0*/  @P5 LOP3.LUT R3, R3, R20, RZ, 0x3c, !PT ;  /* 0x0000001403035212 */ /* 0x004fd600078e3cff */
        /* <DEDUP_REMOVED lines=15> */
[----:B------:R-:W-:Y:S02]  /*09e0*/  @P6 LOP3.LUT R5, R5, R26, RZ, 0x3c, !PT ;  /* 0x0000001a05056212 */ /* 0x000fe400078e3cff */
[----:B--2---:R-:W-:Y:S02]  /*09f0*/  @P0 LOP3.LUT R3, R3, R20, RZ, 0x3c, !PT ;  /* 0x0000001403030212 */ /* 0x004fe400078e3cff */
[----:B----4-:R-:W-:Y:S02]  /*0a00*/  @P0 LOP3.LUT R5, R5, R24, RZ, 0x3c, !PT ;  /* 0x0000001805050212 */ /* 0x010fe400078e3cff */
[----:B---3--:R-:W-:Y:S02]  /*0a10*/  @P6 LOP3.LUT R7, R7, R18, RZ, 0x3c, !PT ;  /* 0x0000001207076212 */ /* 0x008fe400078e3cff */
[----:B------:R-:W-:Y:S02]  /*0a20*/  @P6 LOP3.LUT R6, R6, R17, RZ, 0x3c, !PT ;  /* 0x0000001106066212 */ /* 0x000fe400078e3cff */
[----:B------:R-:W-:-:S02]  /*0a30*/  @P6 LOP3.LUT R4, R4, R19, RZ, 0x3c, !PT ;  /* 0x0000001304046212 */ /* 0x000fc400078e3cff */
[----:B------:R-:W-:Y:S02]  /*0a40*/  @P0 LOP3.LUT R7, R7, R22, RZ, 0x3c, !PT ;  /* 0x0000001607070212 */ /* 0x000fe400078e3cff */
[----:B------:R-:W-:Y:S02]  /*0a50*/  @P0 LOP3.LUT R6, R6, R23, RZ, 0x3c, !PT ;  /* 0x0000001706060212 */ /* 0x000fe400078e3cff */
[----:B------:R-:W-:Y:S02]  /*0a60*/  @P0 LOP3.LUT R4, R4, R25, RZ, 0x3c, !PT ;  /* 0x0000001904040212 */ /* 0x000fe400078e3cff */
[----:B------:R-:W-:-:S13]  /*0a70*/  R2P PR, R21.B1, 0x7f ;  /* 0x0000007f15007804 */ /* 0x000fda0000001000 */
[----:B------:R-:W2:Y:S04]  /*0a80*/  @P0 LDG.E R18, desc[UR8][R12.64+0xa0] ;  /* 0x0000a0080c120981 */ /* 0x000ea8000c1e1900 */
[----:B------:R-:W3:Y:S04]  /*0a90*/  @P0 LDG.E R20, desc[UR8][R12.64+0xa8] ;  /* 0x0000a8080c140981 */ /* 0x000ee8000c1e1900 */
[----:B------:R-:W4:Y:S04]  /*0aa0*/  @P1 LDG.E R22, desc[UR8][R12.64+0xbc] ;  /* 0x0000bc080c161981 */ /* 0x000f28000c1e1900 */
[----:B------:R-:W4:Y:S04]  /*0ab0*/  @P1 LDG.E R24, desc[UR8][R12.64+0xc4] ;  /* 0x0000c4080c181981 */ /* 0x000f28000c1e1900 */
[----:B------:R-:W4:Y:S04]  /*0ac0*/  @P0 LDG.E R17, desc[UR8][R12.64+0xa4] ;  /* 0x0000a4080c110981 */ /* 0x000f28000c1e1900 */
[----:B------:R-:W4:Y:S04]  /*0ad0*/  @P0 LDG.E R19, desc[UR8][R12.64+0xac] ;  /* 0x0000ac080c130981 */ /* 0x000f28000c1e1900 */
[----:B------:R-:W4:Y:S04]  /*0ae0*/  @P1 LDG.E R23, desc[UR8][R12.64+0xb8] ;  /* 0x0000b8080c171981 */ /* 0x000f28000c1e1900 */
[----:B------:R-:W4:Y:S04]  /*0af0*/  @P2 LDG.E R26, desc[UR8][R12.64+0xc8] ;  /* 0x0000c8080c1a2981 */ /* 0x000f28000c1e1900 */
[----:B------:R-:W4:Y:S04]  /*0b00*/  @P1 LDG.E R25, desc[UR8][R12.64+0xc0] ;  /* 0x0000c0080c191981 */ /* 0x000f28000c1e1900 */
[----:B------:R-:W4:Y:S01]  /*0b10*/  @P3 LDG.E R28, desc[UR8][R12.64+0xec] ;  /* 0x0000ec080c1c3981 */ /* 0x000f22000c1e1900 */
[----:B--2---:R-:W-:-:S03]  /*0b20*/  @P0 LOP3.LUT R3, R3, R18, RZ, 0x3c, !PT ;  /* 0x0000001203030212 */ /* 0x004fc600078e3cff */
[----:B------:R-:W2:Y:S01]  /*0b30*/  @P0 LDG.E R18, desc[UR8][R12.64+0xb0] ;  /* 0x0000b0080c120981 */ /* 0x000ea2000c1e1900 */
[----:B---3--:R-:W-:-:S03]  /*0b40*/  @P0 LOP3.LUT R7, R7, R20, RZ, 0x3c, !PT ;  /* 0x0000001407070212 */ /* 0x008fc600078e3cff */
[----:B------:R-:W3:Y:S01]  /*0b50*/  @P1 LDG.E R20, desc[UR8][R12.64+0xb4] ;  /* 0x0000b4080c141981 */ /* 0x000ee2000c1e1900 */
[----:B----4-:R-:W-:-:S03]  /*0b60*/  @P1 LOP3.LUT R7, R7, R22, RZ, 0x3c, !PT ;  /* 0x0000001607071212 */ /* 0x010fc600078e3cff */
[----:B------:R-:W4:Y:S01]  /*0b70*/  @P2 LDG.E R22, desc[UR8][R12.64+0xd8] ;  /* 0x0000d8080c162981 */ /* 0x000f22000c1e1900 */
[----:B------:R-:W-:-:S03]  /*0b80*/  @P0 LOP3.LUT R6, R6, R17, RZ, 0x3c, !PT ;  /* 0x0000001106060212 */ /* 0x000fc600078e3cff */
[----:B------:R-:W4:Y:S01]  /*0b90*/  @P2 LDG.E R17, desc[UR8][R12.64+0xcc] ;  /* 0x0000cc080c112981 */ /* 0x000f22000c1e1900 */
[----:B------:R-:W-:-:S03]  /*0ba0*/  @P0 LOP3.LUT R4, R4, R19, RZ, 0x3c, !PT ;  /* 0x0000001304040212 */ /* 0x000fc600078e3cff */
[----:B------:R-:W4:Y:S01]  /*0bb0*/  @P2 LDG.E R19, desc[UR8][R12.64+0xd4] ;  /* 0x0000d4080c132981 */ /* 0x000f22000c1e1900 */
[----:B------:R-:W-:-:S03]  /*0bc0*/  @P1 LOP3.LUT R6, R6, R23, RZ, 0x3c, !PT ;  /* 0x0000001706061212 */ /* 0x000fc600078e3cff */
[----:B------:R-:W4:Y:S01]  /*0bd0*/  @P3 LDG.E R23, desc[UR8][R12.64+0xe8] ;  /* 0x0000e8080c173981 */ /* 0x000f22000c1e1900 */
[----:B--2---:R-:W-:-:S03]  /*0be0*/  @P0 LOP3.LUT R5, R5, R18, RZ, 0x3c, !PT ;  /* 0x0000001205050212 */ /* 0x004fc600078e3cff */
[----:B------:R-:W2:Y:S01]  /*0bf0*/  @P4 LDG.E R18, desc[UR8][R12.64+0xf0] ;  /* 0x0000f0080c124981 */ /* 0x000ea2000c1e1900 */
[----:B------:R-:W-:-:S03]  /*0c00*/  @P1 LOP3.LUT R5, R5, R24, RZ, 0x3c, !PT ;  /* 0x0000001805051212 */ /* 0x000fc600078e3cff */
[----:B------:R-:W2:Y:S01]  /*0c10*/  @P3 LDG.E R24, desc[UR8][R12.64+0xdc] ;  /* 0x0000dc080c183981 */ /* 0x000ea2000c1e1900 */
[----:B---3--:R-:W-:-:S03]  /*0c20*/  @P1 LOP3.LUT R3, R3, R20, RZ, 0x3c, !PT ;  /* 0x0000001403031212 */ /* 0x008fc600078e3cff */
[----:B------:R-:W3:Y:S01]  /*0c30*/  @P2 LDG.E R20, desc[UR8][R12.64+0xd0] ;  /* 0x0000d0080c142981 */ /* 0x000ee2000c1e1900 */
[----:B------:R-:W-:Y:S02]  /*0c40*/  LOP3.LUT P0, RZ, R21, 0x8000, RZ, 0xc0, !PT ;  /* 0x0000800015ff7812 */ /* 0x000fe4000780c0ff */
[----:B------:R-:W-:Y:S01]  /*0c50*/  @P2 LOP3.LUT R3, R3, R26, RZ, 0x3c, !PT ;  /* 0x0000001a03032212 */ /* 0x000fe200078e3cff */
[----:B------:R-:W3:Y:S04]  /*0c60*/  @P3 LDG.E R21, desc[UR8][R12.64+0xe0] ;  /* 0x0000e0080c153981 */ /* 0x000ee8000c1e1900 */
[----:B------:R-:W3:Y:S01]  /*0c70*/  @P3 LDG.E R26, desc[UR8][R12.64+0xe4] ;  /* 0x0000e4080c1a3981 */ /* 0x000ee2000c1e1900 */
[----:B------:R-:W-:Y:S02]  /*0c80*/  @P1 LOP3.LUT R4, R4, R25, RZ, 0x3c, !PT ;  /* 0x0000001904041212 */ /* 0x000fe400078e3cff */
[----:B----4-:R-:W-:-:S02]  /*0c90*/  @P2 LOP3.LUT R5, R5, R22, RZ, 0x3c, !PT ;  /* 0x0000001605052212 */ /* 0x010fc400078e3cff */
[----:B------:R-:W4:Y:S01]  /*0ca0*/  @P4 LDG.E R22, desc[UR8][R12.64+0x100] ;  /* 0x000100080c164981 */ /* 0x000f22000c1e1900 */
[----:B------:R-:W-:Y:S02]  /*0cb0*/  @P2 LOP3.LUT R6, R6, R17, RZ, 0x3c, !PT ;  /* 0x0000001106062212 */ /* 0x000fe400078e3cff */
[----:B------:R-:W-:Y:S01]  /*0cc0*/  @P2 LOP3.LUT R4, R4, R19, RZ, 0x3c, !PT ;  /* 0x0000001304042212 */ /* 0x000fe200078e3cff */
[----:B------:R-:W4:Y:S04]  /*0cd0*/  @P4 LDG.E R17, desc[UR8][R12.64+0xf4] ;  /* 0x0000f4080c114981 */ /* 0x000f28000c1e1900 */
[----:B------:R-:W4:Y:S01]  /*0ce0*/  @P4 LDG.E R19, desc[UR8][R12.64+0xfc] ;  /* 0x0000fc080c134981 */ /* 0x000f22000c1e1900 */
[----:B------:R-:W-:-:S03]  /*0cf0*/  @P3 LOP3.LUT R4, R4, R23, RZ, 0x3c, !PT ;  /* 0x0000001704043212 */ /* 0x000fc600078e3cff */
[----:B------:R-:W4:Y:S01]  /*0d00*/  @P5 LDG.E R23, desc[UR8][R12.64+0x110] ;  /* 0x000110080c175981 */ /* 0x000f22000c1e1900 */
[----:B--2---:R-:W-:-:S03]  /*0d10*/  @P3 LOP3.LUT R3, R3, R24, RZ, 0x3c, !PT ;  /* 0x0000001803033212 */ /* 0x004fc600078e3cff */
[----:B------:R-:W2:Y:S01]  /*0d20*/  @P5 LDG.E R24, desc[UR8][R12.64+0x104] ;  /* 0x000104080c185981 */ /* 0x000ea2000c1e1900 */
[----:B---3--:R-:W-:Y:S02]  /*0d30*/  @P2 LOP3.LUT R7, R7, R20, RZ, 0x3c, !PT ;  /* 0x0000001407072212 */ /* 0x008fe400078e3cff */
[----:B------:R-:W-:Y:S01]  /*0d40*/  @P4 LOP3.LUT R3, R3, R18, RZ, 0x3c, !PT ;  /* 0x0000001203034212 */ /* 0x000fe200078e3cff */
[----:B------:R-:W3:Y:S01]  /*0d50*/  @P4 LDG.E R20, desc[UR8][R12.64+0xf8] ;  /* 0x0000f8080c144981 */ /* 0x000ee2000c1e1900 */
[----:B------:R-:W-:-:S03]  /*0d60*/  @P3 LOP3.LUT R6, R6, R21, RZ, 0x3c, !PT ;  /* 0x0000001506063212 */ /* 0x000fc600078e3cff */
[----:B------:R-:W3:Y:S01]  /*0d70*/  @P5 LDG.E R18, desc[UR8][R12.64+0x114] ;  /* 0x000114080c125981 */ /* 0x000ee2000c1e1900 */
[----:B------:R-:W-:-:S03]  /*0d80*/  @P3 LOP3.LUT R7, R7, R26, RZ, 0x3c, !PT ;  /* 0x0000001a07073212 */ /* 0x000fc600078e3cff */
[----:B------:R-:W3:Y:S04]  /*0d90*/  @P5 LDG.E R21, desc[UR8][R12.64+0x108] ;  /* 0x000108080c155981 */ /* 0x000ee8000c1e1900 */
[----:B------:R-:W3:Y:S01]  /*0da0*/  @P5 LDG.E R26, desc[UR8][R12.64+0x10c] ;  /* 0x00010c080c1a5981 */ /* 0x000ee2000c1e1900 */
[----:B------:R-:W-:Y:S02]  /*0db0*/  @P3 LOP3.LUT R5, R5, R28, RZ, 0x3c, !PT ;  /* 0x0000001c05053212 */ /* 0x000fe400078e3cff */
[----:B----4-:R-:W-:Y:S01]  /*0dc0*/  @P4 LOP3.LUT R6, R6, R17, RZ, 0x3c, !PT ;  /* 0x0000001106064212 */ /* 0x010fe200078e3cff */
[----:B------:R-:W4:Y:S01]  /*0dd0*/  @P0 LDG.E R28, desc[UR8][R12.64+0x13c] ;  /* 0x00013c080c1c0981 */ /* 0x000f22000c1e1900 */
[----:B------:R-:W-:Y:S02]  /*0de0*/  @P4 LOP3.LUT R5, R5, R22, RZ, 0x3c, !PT ;  /* 0x0000001605054212 */ /* 0x000fe400078e3cff */
[----:B------:R-:W-:Y:S01]  /*0df0*/  @P4 LOP3.LUT R4, R4, R19, RZ, 0x3c, !PT ;  /* 0x0000001304044212 */ /* 0x000fe200078e3cff */
[----:B------:R-:W4:Y:S04]  /*0e00*/  @P6 LDG.E R17, desc[UR8][R12.64+0x11c] ;  /* 0x00011c080c116981 */ /* 0x000f28000c1e1900 */
[----:B------:R-:W4:Y:S01]  /*0e10*/  @P6 LDG.E R22, desc[UR8][R12.64+0x120] ;  /* 0x000120080c166981 */ /* 0x000f22000c1e1900 */
[----:B------:R-:W-:-:S03]  /*0e20*/  @P5 LOP3.LUT R4, R4, R23, RZ, 0x3c, !PT ;  /* 0x0000001704045212 */ /* 0x000fc600078e3cff */
[----:B------:R-:W4:Y:S04]  /*0e30*/  @P6 LDG.E R19, desc[UR8][R12.64+0x124] ;  /* 0x000124080c136981 */ /* 0x000f28000c1e1900 */
[----:B------:R-:W4:Y:S01]  /*0e40*/  @P0 LDG.E R23, desc[UR8][R12.64+0x138] ;  /* 0x000138080c170981 */ /* 0x000f22000c1e1900 */
[----:B--2---:R-:W-:-:S03]  /*0e50*/  @P5 LOP3.LUT R3, R3, R24, RZ, 0x3c, !PT ;  /* 0x0000001803035212 */ /* 0x004fc600078e3cff */
[----:B------:R-:W2:Y:S01]  /*0e60*/  @P0 LDG.E R24, desc[UR8][R12.64+0x12c] ;  /* 0x00012c080c180981 */ /* 0x000ea2000c1e1900 */
[----:B---3--:R-:W-:-:S03]  /*0e70*/  @P4 LOP3.LUT R7, R7, R20, RZ, 0x3c, !PT ;  /* 0x0000001407074212 */ /* 0x008fc600078e3cff */
[----:B------:R-:W3:Y:S01]  /*0e80*/  @P6 LDG.E R20, desc[UR8][R12.64+0x118] ;  /* 0x000118080c146981 */ /* 0x000ee2000c1e1900 */
[----:B------:R-:W-:-:S03]  /*0e90*/  @P5 LOP3.LUT R5, R5, R18, RZ, 0x3c, !PT ;  /* 0x0000001205055212 */ /* 0x000fc600078e3cff */
[----:B------:R-:W2:Y:S01]  /*0ea0*/  @P6 LDG.E R18, desc[UR8][R12.64+0x128] ;  /* 0x000128080c126981 */ /* 0x000ea2000c1e1900 */
[----:B------:R-:W-:-:S03]  /*0eb0*/  @P5 LOP3.LUT R6, R6, R21, RZ, 0x3c, !PT ;  /* 0x0000001506065212 */ /* 0x000fc600078e3cff */
[----:B------:R-:W2:Y:S01]  /*0ec0*/  @P0 LDG.E R21, desc[UR8][R12.64+0x130] ;  /* 0x000130080c150981 */ /* 0x000ea2000c1e1900 */
[----:B------:R-:W-:-:S03]  /*0ed0*/  @P5 LOP3.LUT R7, R7, R26, RZ, 0x3c, !PT ;  /* 0x0000001a07075212 */ /* 0x000fc600078e3cff */
[----:B------:R-:W2:Y:S01]  /*0ee0*/  @P0 LDG.E R26, desc[UR8][R12.64+0x134] ;  /* 0x000134080c1a0981 */ /* 0x000ea2000c1e1900 */
[----:B------:R-:W-:-:S05]  /*0ef0*/  VIADD R16, R16, 0x10 ;  /* 0x0000001010107836 */ /* 0x000fca0000000000 */
[----:B------:R-:W-:Y:S02]  /*0f00*/  ISETP.NE.AND P1, PT, R16, 0x20, PT ;  /* 0x000000201000780c */ /* 0x000fe40003f25270 */
[----:B----4-:R-:W-:Y:S02]  /*0f10*/  @P6 LOP3.LUT R6, R6, R17, RZ, 0x3c, !PT ;  /* 0x0000001106066212 */ /* 0x010fe400078e3cff */
[----:B------:R-:W-:Y:S02]  /*0f20*/  @P6 LOP3.LUT R7, R7, R22, RZ, 0x3c, !PT ;  /* 0x0000001607076212 */ /* 0x000fe400078e3cff */
[----:B------:R-:W-:-:S04]  /*0f30*/  @P6 LOP3.LUT R4, R4, R19, RZ, 0x3c, !PT ;  /* 0x0000001304046212 */ /* 0x000fc800078e3cff */
[----:B------:R-:W-:Y:S02]  /*0f40*/  @P0 LOP3.LUT R4, R4, R23, RZ, 0x3c, !PT ;  /* 0x0000001704040212 */ /* 0x000fe400078e3cff */
[----:B---3--:R-:W-:Y:S02]  /*0f50*/  @P6 LOP3.LUT R3, R3, R20, RZ, 0x3c, !PT ;  /* 0x0000001403036212 */ /* 0x008fe400078e3cff */
[----:B--2---:R-:W-:Y:S02]  /*0f60*/  @P6 LOP3.LUT R5, R5, R18, RZ, 0x3c, !PT ;  /* 0x0000001205056212 */ /* 0x004fe400078e3cff */
[----:B------:R-:W-:Y:S02]  /*0f70*/  @P0 LOP3.LUT R3, R3, R24, RZ, 0x3c, !PT ;  /* 0x0000001803030212 */ /* 0x000fe400078e3cff */
[----:B------:R-:W-:Y:S02]  /*0f80*/  @P0 LOP3.LUT R6, R6, R21, RZ, 0x3c, !PT ;  /* 0x0000001506060212 */ /* 0x000fe400078e3cff */
[----:B------:R-:W-:-:S02]  /*0f90*/  @P0 LOP3.LUT R5, R5, R28, RZ, 0x3c, !PT ;  /* 0x0000001c05050212 */ /* 0x000fc400078e3cff */
[----:B------:R-:W-:Y:S01]  /*0fa0*/  @P0 LOP3.LUT R7, R7, R26, RZ, 0x3c, !PT ;  /* 0x0000001a07070212 */ /* 0x000fe200078e3cff */
[----:B------:R-:W-:Y:S06]  /*0fb0*/  @P1 BRA `(.L_x_4) ;  /* 0xfffffff4004c1947 */ /* 0x000fec000383ffff */
[----:B------:R-:W-:-:S05]  /*0fc0*/  VIADD R0, R0, 0x1 ;  /* 0x0000000100007836 */ /* 0x000fca0000000000 */
[----:B------:R-:W-:-:S13]  /*0fd0*/  ISETP.NE.AND P0, PT, R0, 0x5, PT ;  /* 0x000000050000780c */ /* 0x000fda0003f05270 */
[----:B------:R-:W-:Y:S05]  /*0fe0*/  @P0 BRA `(.L_x_5) ;  /* 0xfffffff400300947 */ /* 0x000fea000383ffff */
[----:B------:R-:W-:Y:S01]  /*0ff0*/  LOP3.LUT R0, R2, 0x3, RZ, 0xc0, !PT ;  /* 0x0000000302007812 */ /* 0x000fe200078ec0ff */
[----:B------:R0:W-:Y:S03]  /*1000*/  STL.64 [R1+0x8], R6 ;  /* 0x0000080601007387 */ /* 0x0001e60000100a00 */
[----:B------:R-:W-:Y:S01]  /*1010*/  ISETP.NE.U32.AND P0, PT, R0, 0x1, PT ;  /* 0x000000010000780c */ /* 0x000fe20003f05070 */
[----:B------:R0:W-:Y:S03]  /*1020*/  STL.64 [R1+0x10], R4 ;  /* 0x0000100401007387 */ /* 0x0001e60000100a00 */
[----:B------:R-:W-:Y:S01]  /*1030*/  ISETP.NE.AND.EX P0, PT, RZ, RZ, PT, P0 ;  /* 0x000000ffff00720c */ /* 0x000fe20003f05300 */
[----:B------:R0:W-:-:S12]  /*1040*/  STL [R1+0x4], R3 ;  /* 0x0000040301007387 */ /* 0x0001d80000100800 */
[----:B0-----:R-:W-:Y:S05]  /*1050*/  @!P0 BRA `(.L_x_3) ;  /* 0x0000001400e88947 */ /* 0x001fea0003800000 */
[----:B------:R-:W-:Y:S01]  /*1060*/  IMAD.MOV.U32 R0, RZ, RZ, RZ ;  /* 0x000000ffff007224 */ /* 0x000fe200078e00ff */
[----:B------:R-:W-:Y:S02]  /*1070*/  CS2R R4, SRZ ;  /* 0x0000000000047805 */ /* 0x000fe4000001ff00 */
[----:B------:R-:W-:Y:S01]  /*1080*/  CS2R R6, SRZ ;  /* 0x0000000000067805 */ /* 0x000fe2000001ff00 */
[----:B------:R-:W-:-:S07]  /*1090*/  IMAD.MOV.U32 R3, RZ, RZ, RZ ;  /* 0x000000ffff037224 */ /* 0x000fce00078e00ff */
.L_x_7:
[----:B------:R-:W-:-:S06]  /*10a0*/  IMAD R14, R0, 0x4, R1 ;  /* 0x00000004000e7824 */ /* 0x000fcc00078e0201 */
[----:B------:R-:W5:Y:S01]  /*10b0*/  LDL R14, [R14+0x4] ;  /* 0x000004000e0e7983 */ /* 0x000f620000100800 */
[----:B------:R-:W-:Y:S02]  /*10c0*/  IMAD.SHL.U32 R15, R0, 0x20, RZ ;  /* 0x00000020000f7824 */ /* 0x000fe400078e00ff */
[----:B------:R-:W-:-:S07]  /*10d0*/  IMAD.MOV.U32 R16, RZ, RZ, RZ ;  /* 0x000000ffff107224 */ /* 0x000fce00078e00ff */
.L_x_6:
        /* <DEDUP_REMOVED lines=179> */
[----:B------:R0:W-:Y:S03]  /*1c10*/  STL [R1+0x4], R3 ;  /* 0x0000040301007387 */ /* 0x0001e60000100800 */
[----:B------:R-:W-:Y:S01]  /*1c20*/  ISETP.NE.AND.EX P0, PT, RZ, RZ, PT, P0 ;  /* 0x000000ffff00720c */ /* 0x000fe20003f05300 */
[----:B------:R0:W-:-:S12]  /*1c30*/  STL.64 [R1+0x10], R4 ;  /* 0x0000100401007387 */ /* 0x0001d80000100a00 */
[----:B0-----:R-:W-:Y:S05]  /*1c40*/  @P0 BRA `(.L_x_3) ;  /* 0x0000000800ec0947 */ /* 0x001fea0003800000 */
[----:B------:R-:W-:Y:S01]  /*1c50*/  IMAD.MOV.U32 R0, RZ, RZ, RZ ;  /* 0x000000ffff007224 */ /* 0x000fe200078e00ff */
[----:B------:R-:W-:Y:S02]  /*1c60*/  CS2R R4, SRZ ;  /* 0x0000000000047805 */ /* 0x000fe4000001ff00 */
[----:B------:R-:W-:Y:S01]  /*1c70*/  CS2R R6, SRZ ;  /* 0x0000000000067805 */ /* 0x000fe2000001ff00 */
[----:B------:R-:W-:-:S07]  /*1c80*/  IMAD.MOV.U32 R3, RZ, RZ, RZ ;  /* 0x000000ffff037224 */ /* 0x000fce00078e00ff */
.L_x_9:
[----:B------:R-:W-:-:S06]  /*1c90*/  IMAD R14, R0, 0x4, R1 ;  /* 0x00000004000e7824 */ /* 0x000fcc00078e0201 */
[----:B------:R-:W5:Y:S01]  /*1ca0*/  LDL R14, [R14+0x4] ;  /* 0x000004000e0e7983 */ /* 0x000f620000100800 */
[----:B------:R-:W-:Y:S02]  /*1cb0*/  IMAD.SHL.U32 R15, R0, 0x20, RZ ;  /* 0x00000020000f7824 */ /* 0x000fe400078e00ff */
[----:B------:R-:W-:-:S07]  /*1cc0*/  IMAD.MOV.U32 R16, RZ, RZ, RZ ;  /* 0x000000ffff107224 */ /* 0x000fce00078e00ff */
.L_x_8:
        /* <DEDUP_REMOVED lines=176> */
[----:B------:R0:W-:Y:S04]  /*27d0*/  STL.64 [R1+0x8], R6 ;  /* 0x0000080601007387 */ /* 0x0001e80000100a00 */
[----:B------:R0:W-:Y:S04]  /*27e0*/  STL [R1+0x4], R3 ;  /* 0x0000040301007387 */ /* 0x0001e80000100800 */
[----:B------:R0:W-:Y:S02]  /*27f0*/  STL.64 [R1+0x10], R4 ;  /* 0x0000100401007387 */ /* 0x0001e40000100a00 */
.L_x_3:
[----:B------:R-:W-:Y:S01]  /*2800*/  ISETP.GT.U32.AND P0, PT, R2, 0x3, PT ;  /* 0x000000030200780c */ /* 0x000fe20003f04070 */
[----:B------:R-:W-:Y:S01]  /*2810*/  VIADD R10, R10, 0x1 ;  /* 0x000000010a0a7836 */ /* 0x000fe20000000000 */
[--C-:B------:R-:W-:Y:S02]  /*2820*/  SHF.R.U64 R2, R2, 0x2, R11.reuse ;  /* 0x0000000202027819 */ /* 0x100fe4000000120b */
[----:B------:R-:W-:Y:S02]  /*2830*/  ISETP.GT.U32.AND.EX P0, PT, R11, RZ, PT, P0 ;  /* 0x000000ff0b00720c */ /* 0x000fe40003f04100 */
[----:B------:R-:W-:-:S11]  /*2840*/  SHF.R.U32.HI R11, RZ, 0x2, R11 ;  /* 0x00000002ff0b7819 */ /* 0x000fd6000001160b */
[----:B------:R-:W-:Y:S05]  /*2850*/  @P0 BRA `(.L_x_10) ;  /* 0xffffffd800ec0947 */ /* 0x000fea000383ffff */
.L_x_2:
[----:B------:R-:W1:Y:S01]  /*2860*/  LDCU UR10, c[0x0][0x3a4] ;  /* 0x00007480ff0a77ac */ /* 0x000e620008000800 */
[----:B0-----:R-:W0:Y:S01]  /*2870*/  LDC R4, c[0x0][0x3a0] ;  /* 0x0000e800ff047b82 */ /* 0x001e220000000800 */
[----:B------:R-:W-:Y:S01]  /*2880*/  SHF.R.U32.HI R0, RZ, 0x2, R3 ;  /* 0x00000002ff007819 */ /* 0x000fe20000011603 */
[----:B------:R-:W-:Y:S01]  /*2890*/  IMAD.MOV.U32 R8, RZ, RZ, -0x266e14b1 ;  /* 0xd991eb4fff087424 */ /* 0x000fe200078e00ff */
[----:B------:R-:W2:Y:S02]  /*28a0*/  LDCU UR7, c[0x0][0x390] ;  /* 0x00007200ff0777ac */ /* 0x000ea40008000800 */
[----:B------:R-:W-:Y:S01]  /*28b0*/  LOP3.LUT R0, R0, R3, RZ, 0x3c, !PT ;  /* 0x0000000300007212 */ /* 0x000fe200078e3cff */
[----:B------:R-:W-:Y:S01]  /*28c0*/  IMAD.SHL.U32 R3, R5, 0x10, RZ ;  /* 0x0000001005037824 */ /* 0x000fe200078e00ff */
[----:B------:R-:W3:Y:S01]  /*28d0*/  LDCU UR6, c[0x0][0x390] ;  /* 0x00007200ff0677ac */ /* 0x000ee20008000800 */
[----:B------:R-:W3:Y:S01]  /*28e0*/  LDCU.64 UR4, c[0x0][0x380] ;  /* 0x00007000ff0477ac */ /* 0x000ee20008000a00 */
[----:B-1----:R-:W1:Y:S01]  /*28f0*/  I2F.U32.RP R2, UR10 ;  /* 0x0000000a00027d06 */ /* 0x002e620008209000 */
[----:B------:R-:W-:Y:S01]  /*2900*/  ISETP.NE.U32.AND P1, PT, RZ, UR10, PT ;  /* 0x0000000aff007c0c */ /* 0x000fe2000bf25070 */
[----:B--2---:R-:W-:Y:S01]  /*2910*/  USHF.R.S32.HI UR7, URZ, 0x1f, UR7 ;  /* 0x0000001fff077899 */ /* 0x004fe20008011407 */
[----:B0-----:R-:W-:-:S02]  /*2920*/  ISETP.GT.AND P0, PT, R4, -0x1, PT ;  /* 0xffffffff0400780c */ /* 0x001fc40003f04270 */
[----:B------:R-:W-:Y:S02]  /*2930*/  LOP3.LUT R4, R4, 0xaad26b49, RZ, 0x3c, !PT ;  /* 0xaad26b4904047812 */ /* 0x000fe400078e3cff */
[----:B------:R-:W-:Y:S01]  /*2940*/  SEL R9, R8, 0x8bf16996, P0 ;  /* 0x8bf1699608097807 */ /* 0x000fe20000000000 */
[----:B---3--:R-:W-:Y:S02]  /*2950*/  ULEA UR4, UP0, UR6, UR4, 0x2 ;  /* 0x0000000406047291 */ /* 0x008fe4000f8010ff */
[----:B------:R-:W-:Y:S01]  /*2960*/  IMAD R4, R4, 0x4182bed5, RZ ;  /* 0x4182bed504047824 */ /* 0x000fe200078e02ff */
[----:B-1----:R-:W0:Y:S01]  /*2970*/  MUFU.RCP R2, R2 ;  /* 0x0000000200027308 */ /* 0x002e220000001000 */
[----:B------:R-:W-:-:S03]  /*2980*/  ULEA.HI.X UR5, UR6, UR5, UR7, 0x2, UP0 ;  /* 0x0000000506057291 */ /* 0x000fc600080f1407 */
[----:B------:R-:W-:Y:S01]  /*2990*/  IADD3 R9, PT, PT, R9, 0x64f0c9, R4 ;  /* 0x0064f0c909097810 */ /* 0x000fe20007ffe004 */
[----:B0-----:R-:W-:Y:S02]  /*29a0*/  VIADD R6, R2, 0xffffffe ;  /* 0x0ffffffe02067836 */ /* 0x001fe40000000000 */
[C---:B------:R-:W-:Y:S02]  /*29b0*/  IMAD.SHL.U32 R2, R0.reuse, 0x2, RZ ;  /* 0x0000000200027824 */ /* 0x040fe400078e00ff */
[----:B------:R-:W0:Y:S03]  /*29c0*/  F2I.FTZ.U32.TRUNC.NTZ R7, R6 ;  /* 0x0000000600077305 */ /* 0x000e26000021f000 */
[----:B------:R-:W-:-:S04]  /*29d0*/  LOP3.LUT R2, R0, R2, R3, 0x96, !PT ;  /* 0x0000000200027212 */ /* 0x000fc800078e9603 */
[----:B------:R-:W-:-:S04]  /*29e0*/  LOP3.LUT R2, R2, R5, RZ, 0x3c, !PT ;  /* 0x0000000502027212 */ /* 0x000fc800078e3cff */
[----:B------:R-:W-:Y:S01]  /*29f0*/  IADD3 R2, PT, PT, R9, 0x587c5, R2 ;  /* 0x000587c509027810 */ /* 0x000fe20007ffe002 */
[----:B0-----:R-:W-:-:S04]  /*2a00*/  IMAD.MOV R6, RZ, RZ, -R7 ;  /* 0x000000ffff067224 */ /* 0x001fc800078e0a07 */
[----:B------:R-:W-:Y:S02]  /*2a10*/  IMAD R3, R6, UR10, RZ ;  /* 0x0000000a06037c24 */ /* 0x000fe4000f8e02ff */
[----:B------:R-:W-:-:S04]  /*2a20*/  IMAD.MOV.U32 R6, RZ, RZ, RZ ;  /* 0x000000ffff067224 */ /* 0x000fc800078e00ff */
[----:B------:R-:W-:-:S04]  /*2a30*/  IMAD.HI.U32 R7, R7, R3, R6 ;  /* 0x0000000307077227 */ /* 0x000fc800078e0006 */
[----:B------:R-:W-:Y:S02]  /*2a40*/  IMAD.U32 R3, RZ, RZ, UR5 ;  /* 0x00000005ff037e24 */ /* 0x000fe4000f8e00ff */
[----:B------:R-:W-:-:S04]  /*2a50*/  IMAD.HI.U32 R7, R7, R2, RZ ;  /* 0x0000000207077227 */ /* 0x000fc800078e00ff */
[----:B------:R-:W-:-:S04]  /*2a60*/  IMAD.MOV R7, RZ, RZ, -R7 ;  /* 0x000000ffff077224 */ /* 0x000fc800078e0a07 */
[----:B------:R-:W-:Y:S02]  /*2a70*/  IMAD R2, R7, UR10, R2 ;  /* 0x0000000a07027c24 */ /* 0x000fe4000f8e0202 */
[----:B------:R-:W0:Y:S03]  /*2a80*/  LDC.64 R6, c[0x0][0x398] ;  /* 0x0000e600ff067b82 */ /* 0x000e260000000a00 */
[----:B------:R-:W-:-:S13]  /*2a90*/  ISETP.GE.U32.AND P0, PT, R2, UR10, PT ;  /* 0x0000000a02007c0c */ /* 0x000fda000bf06070 */
[----:B------:R-:W-:-:S05]  /*2aa0*/  @P0 VIADD R2, R2, -UR10 ;  /* 0x8000000a02020c36 */ /* 0x000fca0008000000 */
[----:B------:R-:W-:-:S13]  /*2ab0*/  ISETP.GE.U32.AND P0, PT, R2, UR10, PT ;  /* 0x0000000a02007c0c */ /* 0x000fda000bf06070 */
[----:B------:R-:W-:Y:S01]  /*2ac0*/  @P0 VIADD R2, R2, -UR10 ;  /* 0x8000000a02020c36 */ /* 0x000fe20008000000 */
[----:B------:R-:W-:-:S05]  /*2ad0*/  @!P1 LOP3.LUT R2, RZ, UR10, RZ, 0x33, !PT ;  /* 0x0000000aff029c12 */ /* 0x000fca000f8e33ff */
[----:B------:R-:W-:-:S05]  /*2ae0*/  VIADD R2, R2, 0x1 ;  /* 0x0000000102027836 */ /* 0x000fca0000000000 */
[----:B------:R-:W-:Y:S01]  /*2af0*/  IABS R5, R2 ;  /* 0x0000000200057213 */ /* 0x000fe20000000000 */
[----:B------:R-:W-:-:S04]  /*2b00*/  IMAD.U32 R2, RZ, RZ, UR4 ;  /* 0x00000004ff027e24 */ /* 0x000fc8000f8e00ff */
[----:B------:R-:W-:-:S05]  /*2b10*/  VIADD R5, R5, 0x7 ;  /* 0x0000000705057836 */ /* 0x000fca0000000000 */
[----:B------:R-:W-:Y:S04]  /*2b20*/  STG.E desc[UR8][R2.64], R5 ;  /* 0x0000000502007986 */ /* 0x000fe8000c101908 */
[----:B0-----:R-:W-:Y:S01]  /*2b30*/  STG.E desc[UR8][R6.64], RZ ;  /* 0x000000ff06007986 */ /* 0x001fe2000c101908 */
[----:B------:R-:W-:Y:S05]  /*2b40*/  EXIT ;  /* 0x000000000000794d */ /* 0x000fea0003800000 */
.L_x_11:
[----:B------:R-:W-:-:S00]  /*2b50*/  BRA `(.L_x_11) ;  /* 0xfffffffc00fc7947 */ /* 0x000fc0000383ffff */
[----:B------:R-:W-:-:S00]  /*2b60*/  NOP ;  /* 0x0000000000007918 */ /* 0x000fc00000000000 */
        /* <DEDUP_REMOVED lines=9> */
.L_x_85:


//--------------------- .text._Z20kernelEncontrarBombaPiiiiS_S_ --------------------------
	.section	.text._Z20kernelEncontrarBombaPiiiiS_S_,"ax",@progbits
	.align	128
        .global         _Z20kernelEncontrarBombaPiiiiS_S_
        .type           _Z20kernelEncontrarBombaPiiiiS_S_,@function
        .size           _Z20kernelEncontrarBombaPiiiiS_S_,(.L_x_86 - _Z20kernelEncontrarBombaPiiiiS_S_)
        .other          _Z20kernelEncontrarBombaPiiiiS_S_,@"STO_CUDA_ENTRY STV_DEFAULT"
_Z20kernelEncontrarBombaPiiiiS_S_:
.text._Z20kernelEncontrarBombaPiiiiS_S_:
[----:B------:R-:W-:Y:S08]  /*0000*/  LDC R1, c[0x0][0x37c] ;  /* 0x0000df00ff017b82 */ /* 0x000ff00000000800 */
[----:B------:R-:W0:Y:S01]  /*0010*/  LDC.64 R2, c[0x0][0x388] ;  /* 0x0000e200ff027b82 */ /* 0x000e220000000a00 */
[----:B------:R-:W1:Y:S01]  /*0020*/  S2R R10, SR_TID.X ;  /* 0x00000000000a7919 */ /* 0x000e620000002100 */
[----:B------:R-:W-:Y:S01]  /*0030*/  BSSY.RECONVERGENT B0, `(.L_x_12) ;  /* 0x0000046000007945 */ /* 0x000fe20003800200 */
[----:B------:R-:W2:Y:S05]  /*0040*/  S2R R12, SR_TID.Y ;  /* 0x00000000000c7919 */ /* 0x000eaa0000002200 */
[----:B------:R-:W1:Y:S08]  /*0050*/  LDC R7, c[0x0][0x360] ;  /* 0x0000d800ff077b82 */ /* 0x000e700000000800 */
[----:B------:R-:W1:Y:S01]  /*0060*/  S2UR UR4, SR_CTAID.X ;  /* 0x00000000000479c3 */ /* 0x000e620000002500 */
[----:B0-----:R-:W-:-:S07]  /*0070*/  IABS R8, R3 ;  /* 0x0000000300087213 */ /* 0x001fce0000000000 */
[----:B------:R-:W2:Y:S01]  /*0080*/  S2UR UR5, SR_CTAID.Y ;  /* 0x00000000000579c3 */ /* 0x000ea20000002600 */
[----:B------:R-:W-:Y:S01]  /*0090*/  ISETP.GT.AND P0, PT, R3, R2, PT ;  /* 0x000000020300720c */ /* 0x000fe20003f04270 */
[----:B------:R-:W0:Y:S06]  /*00a0*/  I2F.RP R0, R8 ;  /* 0x0000000800007306 */ /* 0x000e2c0000209400 */
[----:B------:R-:W2:Y:S01]  /*00b0*/  LDC R9, c[0x0][0x364] ;  /* 0x0000d900ff097b82 */ /* 0x000ea20000000800 */
[----:B-1----:R-:W-:-:S07]  /*00c0*/  IMAD R7, R7, UR4, R10 ;  /* 0x0000000407077c24 */ /* 0x002fce000f8e020a */
[----:B------:R-:W1:Y:S01]  /*00d0*/  LDC R6, c[0x0][0x390] ;  /* 0x0000e400ff067b82 */ /* 0x000e620000000800 */
[----:B0-----:R-:W0:Y:S07]  /*00e0*/  MUFU.RCP R0, R0 ;  /* 0x0000000000007308 */ /* 0x001e2e0000001000 */
[----:B------:R-:W3:Y:S08]  /*00f0*/  LDC R17, c[0x0][0x398] ;  /* 0x0000e600ff117b82 */ /* 0x000ef00000000800 */
[----:B------:R-:W4:Y:S01]  /*0100*/  LDC R18, c[0x0][0x3a0] ;  /* 0x0000e800ff127b82 */ /* 0x000f220000000800 */
[----:B0-----:R-:W-:-:S02]  /*0110*/  VIADD R4, R0, 0xffffffe ;  /* 0x0ffffffe00047836 */ /* 0x001fc40000000000 */
[----:B--2---:R-:W-:Y:S01]  /*0120*/  IMAD R0, R9, UR5, R12 ;  /* 0x0000000509007c24 */ /* 0x004fe2000f8e020c */
[----:B------:R-:W0:Y:S01]  /*0130*/  LDCU.64 UR4, c[0x0][0x358] ;  /* 0x00006b00ff0477ac */ /* 0x000e220008000a00 */
[----:B------:R2:W5:Y:S01]  /*0140*/  F2I.FTZ.U32.TRUNC.NTZ R5, R4 ;  /* 0x0000000400057305 */ /* 0x000562000021f000 */
[----:B-1----:R-:W-:Y:S01]  /*0150*/  IABS R13, R6 ;  /* 0x00000006000d7213 */ /* 0x002fe20000000000 */
[----:B------:R-:W-:Y:S01]  /*0160*/  IMAD R10, R7, R2, R0 ;  /* 0x00000002070a7224 */ /* 0x000fe200078e0200 */
[----:B------:R-:W1:Y:S01]  /*0170*/  LDC.64 R14, c[0x0][0x3a0] ;  /* 0x0000e800ff0e7b82 */ /* 0x000e620000000a00 */
[----:B------:R-:W-:Y:S02]  /*0180*/  @P0 IMAD R10, R0, R3, R7 ;  /* 0x00000003000a0224 */ /* 0x000fe400078e0207 */
[----:B--2---:R-:W-:-:S03]  /*0190*/  IMAD.MOV.U32 R4, RZ, RZ, RZ ;  /* 0x000000ffff047224 */ /* 0x004fc600078e00ff */
[----:B------:R-:W-:Y:S01]  /*01a0*/  IABS R11, R10 ;  /* 0x0000000a000b7213 */ /* 0x000fe20000000000 */
[----:B-----5:R-:W-:-:S04]  /*01b0*/  IMAD.MOV R9, RZ, RZ, -R5 ;  /* 0x000000ffff097224 */ /* 0x020fc800078e0a05 */
[----:B------:R-:W-:-:S04]  /*01c0*/  IMAD R9, R9, R8, RZ ;  /* 0x0000000809097224 */ /* 0x000fc800078e02ff */
[----:B------:R-:W-:-:S04]  /*01d0*/  IMAD.HI.U32 R4, R5, R9, R4 ;  /* 0x0000000905047227 */ /* 0x000fc800078e0004 */
[----:B------:R-:W-:-:S04]  /*01e0*/  IMAD.MOV.U32 R9, RZ, RZ, R11 ;  /* 0x000000ffff097224 */ /* 0x000fc800078e000b */
[----:B------:R-:W-:-:S04]  /*01f0*/  IMAD.HI.U32 R5, R4, R9, RZ ;  /* 0x0000000904057227 */ /* 0x000fc800078e00ff */
[----:B------:R-:W-:-:S04]  /*0200*/  IMAD.HI.U32 R4, R4, R13, RZ ;  /* 0x0000000d04047227 */ /* 0x000fc800078e00ff */
[----:B------:R-:W-:Y:S02]  /*0210*/  IMAD.MOV R11, RZ, RZ, -R5 ;  /* 0x000000ffff0b7224 */ /* 0x000fe400078e0a05 */
[----:B------:R-:W-:Y:S02]  /*0220*/  IMAD.MOV R12, RZ, RZ, -R4 ;  /* 0x000000ffff0c7224 */ /* 0x000fe400078e0a04 */
[C---:B------:R-:W-:Y:S02]  /*0230*/  IMAD R9, R8.reuse, R11, R9 ;  /* 0x0000000b08097224 */ /* 0x040fe400078e0209 */
[----:B------:R-:W-:-:S03]  /*0240*/  IMAD R11, R8, R12, R13 ;  /* 0x0000000c080b7224 */ /* 0x000fc600078e020d */
[C---:B------:R-:W-:Y:S02]  /*0250*/  ISETP.GT.U32.AND P4, PT, R8.reuse, R9, PT ;  /* 0x000000090800720c */ /* 0x040fe40003f84070 */
[----:B------:R-:W-:-:S11]  /*0260*/  ISETP.GT.U32.AND P5, PT, R8, R11, PT ;  /* 0x0000000b0800720c */ /* 0x000fd60003fa4070 */
[--C-:B------:R-:W-:Y:S02]  /*0270*/  @!P4 IMAD.IADD R9, R9, 0x1, -R8.reuse ;  /* 0x000000010909c824 */ /* 0x100fe400078e0a08 */
[----:B------:R-:W-:Y:S02]  /*0280*/  @!P5 IMAD.IADD R11, R11, 0x1, -R8 ;  /* 0x000000010b0bd824 */ /* 0x000fe400078e0a08 */
[----:B------:R-:W-:Y:S01]  /*0290*/  @!P4 VIADD R5, R5, 0x1 ;  /* 0x000000010505c836 */ /* 0x000fe20000000000 */
[-C--:B------:R-:W-:Y:S01]  /*02a0*/  ISETP.GE.U32.AND P2, PT, R9, R8.reuse, PT ;  /* 0x000000080900720c */ /* 0x080fe20003f46070 */
[----:B------:R-:W-:Y:S01]  /*02b0*/  @!P5 VIADD R4, R4, 0x1 ;  /* 0x000000010404d836 */ /* 0x000fe20000000000 */
[----:B------:R-:W-:Y:S02]  /*02c0*/  ISETP.GE.U32.AND P3, PT, R11, R8, PT ;  /* 0x000000080b00720c */ /* 0x000fe40003f66070 */
[-C--:B------:R-:W-:Y:S02]  /*02d0*/  LOP3.LUT R8, R10, R3.reuse, RZ, 0x3c, !PT ;  /* 0x000000030a087212 */ /* 0x080fe400078e3cff */
[----:B------:R-:W-:-:S02]  /*02e0*/  LOP3.LUT R9, R6, R3, RZ, 0x3c, !PT ;  /* 0x0000000306097212 */ /* 0x000fc400078e3cff */
[----:B------:R-:W-:Y:S02]  /*02f0*/  ISETP.GE.AND P0, PT, R8, RZ, PT ;  /* 0x000000ff0800720c */ /* 0x000fe40003f06270 */
[----:B------:R-:W-:Y:S02]  /*0300*/  ISETP.GE.AND P1, PT, R9, RZ, PT ;  /* 0x000000ff0900720c */ /* 0x000fe40003f26270 */
[----:B------:R-:W-:Y:S01]  /*0310*/  LOP3.LUT R9, RZ, R3, RZ, 0x33, !PT ;  /* 0x00000003ff097212 */ /* 0x000fe200078e33ff */
[----:B------:R-:W-:Y:S01]  /*0320*/  @P2 VIADD R5, R5, 0x1 ;  /* 0x0000000105052836 */ /* 0x000fe20000000000 */
[----:B------:R-:W-:Y:S01]  /*0330*/  ISETP.NE.AND P2, PT, R3, RZ, PT ;  /* 0x000000ff0300720c */ /* 0x000fe20003f45270 */
[----:B------:R-:W-:Y:S02]  /*0340*/  @P3 VIADD R4, R4, 0x1 ;  /* 0x0000000104043836 */ /* 0x000fe40000000000 */
[----:B------:R-:W-:Y:S02]  /*0350*/  IMAD.MOV.U32 R8, RZ, RZ, R5 ;  /* 0x000000ffff087224 */ /* 0x000fe400078e0005 */
[----:B------:R-:W-:-:S02]  /*0360*/  IMAD.MOV.U32 R12, RZ, RZ, R4 ;  /* 0x000000ffff0c7224 */ /* 0x000fc400078e0004 */
[----:B------:R-:W-:Y:S01]  /*0370*/  @!P0 IMAD.MOV R8, RZ, RZ, -R8 ;  /* 0x000000ffff088224 */ /* 0x000fe200078e0a08 */
[----:B------:R-:W2:Y:S01]  /*0380*/  LDC.64 R4, c[0x0][0x380] ;  /* 0x0000e000ff047b82 */ /* 0x000ea20000000a00 */
[----:B------:R-:W-:Y:S01]  /*0390*/  @!P1 IMAD.MOV R12, RZ, RZ, -R12 ;  /* 0x000000ffff0c9224 */ /* 0x000fe200078e0a0c */
[----:B------:R-:W-:Y:S02]  /*03a0*/  PLOP3.LUT P1, PT, PT, PT, PT, 0x8, 0x80 ;  /* 0x000000000080781c */ /* 0x000fe40003f2e170 */
[C---:B------:R-:W-:Y:S02]  /*03b0*/  SEL R13, R9.reuse, R8, !P2 ;  /* 0x00000008090d7207 */ /* 0x040fe40005000000 */
[----:B------:R-:W-:Y:S02]  /*03c0*/  SEL R16, R9, R12, !P2 ;  /* 0x0000000c09107207 */ /* 0x000fe40005000000 */
[----:B------:R-:W0:Y:S01]  /*03d0*/  LDC.64 R8, c[0x0][0x398] ;  /* 0x0000e600ff087b82 */ /* 0x000e220000000a00 */
[----:B------:R-:W-:Y:S01]  /*03e0*/  IMAD.MOV R11, RZ, RZ, -R13 ;  /* 0x000000ffff0b7224 */ /* 0x000fe200078e0a0d */
[----:B------:R-:W-:Y:S01]  /*03f0*/  ISETP.NE.AND P0, PT, R13, R16, PT ;  /* 0x000000100d00720c */ /* 0x000fe20003f05270 */
[----:B------:R-:W-:-:S02]  /*0400*/  IMAD.MOV R12, RZ, RZ, -R16 ;  /* 0x000000ffff0c7224 */ /* 0x000fc400078e0a10 */
[----:B------:R-:W-:Y:S01]  /*0410*/  IMAD R16, R3, R11, R10 ;  /* 0x0000000b03107224 */ /* 0x000fe200078e020a */
[----:B---3--:R-:W-:Y:S01]  /*0420*/  ISETP.LT.OR P0, PT, R17, 0x6, P0 ;  /* 0x000000061100780c */ /* 0x008fe20000701670 */
[----:B------:R-:W-:-:S05]  /*0430*/  IMAD R11, R3, R12, R6 ;  /* 0x0000000c030b7224 */ /* 0x000fca00078e0206 */
[----:B------:R-:W-:Y:S01]  /*0440*/  ISETP.NE.AND P2, PT, R16, R11, PT ;  /* 0x0000000b1000720c */ /* 0x000fe20003f45270 */
[----:B--2---:R-:W-:-:S06]  /*0450*/  IMAD.WIDE R10, R10, 0x4, R4 ;  /* 0x000000040a0a7825 */ /* 0x004fcc00078e0204 */
[----:B-1--4-:R-:W-:Y:S06]  /*0460*/  @P0 BRA `(.L_x_13) ;  /* 0x0000000000080947 */ /* 0x012fec0003800000 */
[----:B0-----:R-:W2:Y:S02]  /*0470*/  LDG.E R12, desc[UR4][R10.64] ;  /* 0x000000040a0c7981 */ /* 0x001ea4000c1e1900 */
[----:B--2---:R-:W-:-:S13]  /*0480*/  ISETP.EQ.AND P1, PT, R12, -0x1, PT ;  /* 0xffffffff0c00780c */ /* 0x004fda0003f22270 */
.L_x_13:
[----:B0-----:R-:W-:Y:S05]  /*0490*/  BSYNC.RECONVERGENT B0 ;  /* 0x0000000000007941 */ /* 0x001fea0003800200 */
.L_x_12:
[----:B------:R-:W-:Y:S01]  /*04a0*/  ISETP.GE.OR P1, PT, R0, R2, !P1 ;  /* 0x000000020000720c */ /* 0x000fe20004f26670 */
[----:B------:R-:W-:Y:S01]  /*04b0*/  BSSY.RECONVERGENT B0, `(.L_x_14) ;  /* 0x000000c000007945 */ /* 0x000fe20003800200 */
[----:B------:R-:W-:Y:S02]  /*04c0*/  ISETP.LT.OR P2, PT, R18, 0x6, P2 ;  /* 0x000000061200780c */ /* 0x000fe40001741670 */
[----:B------:R-:W-:Y:S02]  /*04d0*/  ISETP.GE.OR P1, PT, R7, R3, P1 ;  /* 0x000000030700720c */ /* 0x000fe40000f26670 */
[----:B------:R-:W-:-:S11]  /*04e0*/  PLOP3.LUT P0, PT, PT, PT, PT, 0x8, 0x80 ;  /* 0x000000000080781c */ /* 0x000fd60003f0e170 */
[----:B------:R-:W-:Y:S05]  /*04f0*/  @P1 BRA `(.L_x_15) ;  /* 0x00000000001c1947 */ /* 0x000fea0003800000 */
[----:B------:R-:W0:Y:S01]  /*0500*/  S2R R16, SR_LANEID ;  /* 0x0000000000107919 */ /* 0x000e220000000000 */
[----:B------:R-:W1:Y:S01]  /*0510*/  LDC.64 R12, c[0x0][0x398] ;  /* 0x0000e600ff0c7b82 */ /* 0x000e620000000a00 */
[----:B------:R-:W-:Y:S02]  /*0520*/  VOTEU.ANY UR6, UPT, PT ;  /* 0x0000000000067886 */ /* 0x000fe400038e0100 */
[----:B------:R-:W-:Y:S02]  /*0530*/  UFLO.U32 UR7, UR6 ;  /* 0x00000006000772bd */ /* 0x000fe400080e0000 */
[----:B------:R-:W1:Y:S04]  /*0540*/  POPC R17, UR6 ;  /* 0x0000000600117d09 */ /* 0x000e680008000000 */
[----:B0-----:R-:W-:-:S13]  /*0550*/  ISETP.EQ.U32.AND P1, PT, R16, UR7, PT ;  /* 0x0000000710007c0c */ /* 0x001fda000bf22070 */
[----:B-1----:R0:W-:Y:S02]  /*0560*/  @P1 REDG.E.ADD.STRONG.GPU desc[UR4][R12.64], R17 ;  /* 0x000000110c00198e */ /* 0x0021e4000c12e104 */
.L_x_15:
[----:B------:R-:W-:Y:S05]  /*0570*/  BSYNC.RECONVERGENT B0 ;  /* 0x0000000000007941 */ /* 0x000fea0003800200 */
.L_x_14:
[----:B------:R-:W-:Y:S04]  /*0580*/  BSSY.RECONVERGENT B0, `(.L_x_16) ;  /* 0x0000004000007945 */ /* 0x000fe80003800200 */
[----:B------:R-:W-:Y:S05]  /*0590*/  @P2 BRA `(.L_x_17) ;  /* 0x0000000000082947 */ /* 0x000fea0003800000 */
[----:B------:R-:W2:Y:S02]  /*05a0*/  LDG.E R10, desc[UR4][R10.64] ;  /* 0x000000040a0a7981 */ /* 0x000ea4000c1e1900 */
[----:B--2---:R-:W-:-:S13]  /*05b0*/  ISETP.EQ.AND P0, PT, R10, -0x1, PT ;  /* 0xffffffff0a00780c */ /* 0x004fda0003f02270 */
.L_x_17:
[----:B------:R-:W-:Y:S05]  /*05c0*/  BSYNC.RECONVERGENT B0 ;  /* 0x0000000000007941 */ /* 0x000fea0003800200 */
.L_x_16:
[----:B------:R-:W-:Y:S01]  /*05d0*/  ISETP.GE.OR P0, PT, R7, R2, !P0 ;  /* 0x000000020700720c */ /* 0x000fe20004706670 */
[----:B------:R-:W-:Y:S03]  /*05e0*/  BSSY.RECONVERGENT B0, `(.L_x_18) ;  /* 0x000000a000007945 */ /* 0x000fe60003800200 */
[----:B------:R-:W-:-:S13]  /*05f0*/  ISETP.GE.OR P0, PT, R0, R3, P0 ;  /* 0x000000030000720c */ /* 0x000fda0000706670 */
[----:B------:R-:W-:Y:S05]  /*0600*/  @P0 BRA `(.L_x_19) ;  /* 0x00000000001c0947 */ /* 0x000fea0003800000 */
[----:B0-----:R-:W0:Y:S01]  /*0610*/  S2R R12, SR_LANEID ;  /* 0x00000000000c7919 */ /* 0x001e220000000000 */
[----:B------:R-:W1:Y:S01]  /*0620*/  LDC.64 R10, c[0x0][0x3a0] ;  /* 0x0000e800ff0a7b82 */ /* 0x000e620000000a00 */
[----:B------:R-:W-:Y:S02]  /*0630*/  VOTEU.ANY UR6, UPT, PT ;  /* 0x0000000000067886 */ /* 0x000fe400038e0100 */
[----:B------:R-:W-:Y:S02]  /*0640*/  UFLO.U32 UR7, UR6 ;  /* 0x00000006000772bd */ /* 0x000fe400080e0000 */
[----:B------:R-:W1:Y:S04]  /*0650*/  POPC R13, UR6 ;  /* 0x00000006000d7d09 */ /* 0x000e680008000000 */
[----:B0-----:R-:W-:-:S13]  /*0660*/  ISETP.EQ.U32.AND P0, PT, R12, UR7, PT ;  /* 0x000000070c007c0c */ /* 0x001fda000bf02070 */
[----:B-1----:R1:W-:Y:S02]  /*0670*/  @P0 REDG.E.ADD.STRONG.GPU desc[UR4][R10.64], R13 ;  /* 0x0000000d0a00098e */ /* 0x0023e4000c12e104 */
.L_x_19:
[----:B------:R-:W-:Y:S05]  /*0680*/  BSYNC.RECONVERGENT B0 ;  /* 0x0000000000007941 */ /* 0x000fea0003800200 */
.L_x_18:
[----:B------:R-:W-:Y:S06]  /*0690*/  BAR.SYNC.DEFER_BLOCKING 0x0 ;  /* 0x0000000000007b1d */ /* 0x000fec0000010000 */
[----:B-1----:R-:W2:Y:S04]  /*06a0*/  LDG.E R10, desc[UR4][R8.64] ;  /* 0x00000004080a7981 */ /* 0x002ea8000c1e1900 */
[----:B------:R-:W2:Y:S01]  /*06b0*/  LDG.E R11, desc[UR4][R14.64] ;  /* 0x000000040e0b7981 */ /* 0x000ea2000c1e1900 */
[----:B------:R-:W-:-:S04]  /*06c0*/  ISETP.GE.AND P0, PT, R0, R3, PT ;  /* 0x000000030000720c */ /* 0x000fc80003f06270 */
[----:B------:R-:W-:-:S04]  /*06d0*/  ISETP.GE.OR P0, PT, R7, R2, P0 ;  /* 0x000000020700720c */ /* 0x000fc80000706670 */
[----:B--2---:R-:W-:-:S13]  /*06e0*/  ISETP.EQ.OR P0, PT, R10, R11, P0 ;  /* 0x0000000b0a00720c */ /* 0x004fda0000702670 */
[----:B------:R-:W-:Y:S05]  /*06f0*/  @P0 EXIT ;  /* 0x000000000000094d */ /* 0x000fea0003800000 */
[----:B------:R-:W-:Y:S02]  /*0700*/  ISETP.NE.AND P0, PT, R11, 0x1, PT ;  /* 0x000000010b00780c */ /* 0x000fe40003f05270 */
[----:B------:R-:W-:-:S13]  /*0710*/  ISETP.EQ.AND P1, PT, R10, 0x5, PT ;  /* 0x000000050a00780c */ /* 0x000fda0003f22270 */
[----:B------:R-:W-:Y:S05]  /*0720*/  @!P0 BRA P1, `(.L_x_20) ;  /* 0x00000000000c8947 */ /* 0x000fea0000800000 */
[----:B------:R-:W-:-:S04]  /*0730*/  ISETP.NE.AND P0, PT, R10, 0x1, PT ;  /* 0x000000010a00780c */ /* 0x000fc80003f05270 */
[----:B------:R-:W-:-:S13]  /*0740*/  ISETP.NE.OR P0, PT, R11, 0x5, P0 ;  /* 0x000000050b00780c */ /* 0x000fda0000705670 */
[----:B------:R-:W-:Y:S05]  /*0750*/  @P0 EXIT ;  /* 0x000000000000094d */ /* 0x000fea0003800000 */
.L_x_20:
[----:B------:R-:W-:-:S04]  /*0760*/  IMAD.WIDE R4, R6, 0x4, R4 ;  /* 0x0000000406047825 */ /* 0x000fc800078e0204 */
[----:B------:R-:W-:-:S05]  /*0770*/  IMAD.MOV.U32 R3, RZ, RZ, 0x42 ;  /* 0x00000042ff037424 */ /* 0x000fca00078e00ff */
[----:B------:R-:W-:Y:S04]  /*0780*/  STG.E desc[UR4][R4.64], R3 ;  /* 0x0000000304007986 */ /* 0x000fe8000c101904 */
[----:B------:R-:W-:Y:S04]  /*0790*/  STG.E desc[UR4][R8.64], RZ ;  /* 0x000000ff08007986 */ /* 0x000fe8000c101904 */
[----:B------:R-:W-:Y:S01]  /*07a0*/  STG.E desc[UR4][R14.64], RZ ;  /* 0x000000ff0e007986 */ /* 0x000fe2000c101904 */
[----:B------:R-:W-:Y:S05]  /*07b0*/  EXIT ;  /* 0x000000000000794d */ /* 0x000fea0003800000 */
.L_x_21:
        /* <DEDUP_REMOVED lines=12> */
.L_x_86:


//--------------------- .text._Z22kernelEncontrarCaminosPiiiS_iPbi --------------------------
	.section	.text._Z22kernelEncontrarCaminosPiiiS_iPbi,"ax",@progbits
	.align	128
        .global         _Z22kernelEncontrarCaminosPiiiS_iPbi
        .type           _Z22kernelEncontrarCaminosPiiiS_iPbi,@function
        .size           _Z22kernelEncontrarCaminosPiiiS_iPbi,(.L_x_87 - _Z22kernelEncontrarCaminosPiiiS_iPbi)
        .other          _Z22kernelEncontrarCaminosPiiiS_iPbi,@"STO_CUDA_ENTRY STV_DEFAULT"
_Z22kernelEncontrarCaminosPiiiS_iPbi:
.text._Z22kernelEncontrarCaminosPiiiS_iPbi:
[----:B------:R-:W0:Y:S01]  /*0000*/  LDC R1, c[0x0][0x37c] ;  /* 0x0000df00ff017b82 */ /* 0x000e220000000800 */
[----:B------:R-:W1:Y:S07]  /*0010*/  S2R R5, SR_TID.Y ;  /* 0x0000000000057919 */ /* 0x000e6e0000002200 */
[----:B------:R-:W2:Y:S01]  /*0020*/  LDC.64 R6, c[0x0][0x388] ;  /* 0x0000e200ff067b82 */ /* 0x000ea20000000a00 */
[----:B------:R-:W3:Y:S01]  /*0030*/  LDCU UR5, c[0x0][0x2fc] ;  /* 0x00005f80ff0577ac */ /* 0x000ee20008000800 */
[----:B0-----:R-:W-:Y:S01]  /*0040*/  VIADD R1, R1, 0xffffffe8 ;  /* 0xffffffe801017836 */ /* 0x001fe20000000000 */
[----:B------:R-:W0:Y:S01]  /*0050*/  S2R R4, SR_TID.X ;  /* 0x0000000000047919 */ /* 0x000e220000002100 */
[----:B------:R-:W4:Y:S04]  /*0060*/  LDCU.64 UR36, c[0x0][0x358] ;  /* 0x00006b00ff2477ac */ /* 0x000f280008000a00 */
[----:B------:R-:W0:Y:S01]  /*0070*/  LDC R9, c[0x0][0x360] ;  /* 0x0000d800ff097b82 */ /* 0x000e220000000800 */
[----:B------:R-:W0:Y:S07]  /*0080*/  LDCU UR38, c[0x0][0x38c] ;  /* 0x00007180ff2677ac */ /* 0x000e2e0008000800 */
[----:B------:R-:W1:Y:S08]  /*0090*/  S2UR UR6, SR_CTAID.Y ;  /* 0x00000000000679c3 */ /* 0x000e700000002600 */
[----:B------:R-:W1:Y:S01]  /*00a0*/  LDC R0, c[0x0][0x364] ;  /* 0x0000d900ff007b82 */ /* 0x000e620000000800 */
[----:B--2---:R-:W-:-:S07]  /*00b0*/  ISETP.GT.AND P0, PT, R7, R6, PT ;  /* 0x000000060700720c */ /* 0x004fce0003f04270 */
[----:B------:R-:W0:Y:S08]  /*00c0*/  S2UR UR4, SR_CTAID.X ;  /* 0x00000000000479c3 */ /* 0x000e300000002500 */
[----:B------:R-:W2:Y:S01]  /*00d0*/  LDC.64 R2, c[0x0][0x380] ;  /* 0x0000e000ff027b82 */ /* 0x000ea20000000a00 */
[----:B-1----:R-:W-:-:S07]  /*00e0*/  IMAD R0, R0, UR6, R5 ;  /* 0x0000000600007c24 */ /* 0x002fce000f8e0205 */
[----:B------:R-:W1:Y:S01]  /*00f0*/  LDC R8, c[0x0][0x398] ;  /* 0x0000e600ff087b82 */ /* 0x000e620000000800 */
[----:B------:R-:W5:Y:S01]  /*0100*/  LDCU UR6, c[0x0][0x3a8] ;  /* 0x00007500ff0677ac */ /* 0x000f620008000800 */
[----:B0-----:R-:W-:-:S04]  /*0110*/  IMAD R9, R9, UR4, R4 ;  /* 0x0000000409097c24 */ /* 0x001fc8000f8e0204 */
[----:B------:R-:W-:Y:S02]  /*0120*/  IMAD R16, R9, R6, R0 ;  /* 0x0000000609107224 */ /* 0x000fe400078e0200 */
[----:B------:R-:W-:-:S04]  /*0130*/  @P0 IMAD R16, R0, R7, R9 ;  /* 0x0000000700100224 */ /* 0x000fc800078e0209 */
[----:B--2---:R-:W-:-:S06]  /*0140*/  IMAD.WIDE R2, R16, 0x4, R2 ;  /* 0x0000000410027825 */ /* 0x004fcc00078e0202 */
[----:B----4-:R-:W2:Y:S01]  /*0150*/  LDG.E R2, desc[UR36][R2.64] ;  /* 0x0000002402027981 */ /* 0x010ea2000c1e1900 */
[----:B------:R-:W0:Y:S02]  /*0160*/  LDCU UR4, c[0x0][0x2f8] ;  /* 0x00005f00ff0477ac */ /* 0x000e240008000800 */
[----:B0-----:R-:W-:-:S05]  /*0170*/  IADD3 R29, P1, PT, R1, UR4, RZ ;  /* 0x00000004011d7c10 */ /* 0x001fca000ff3e0ff */
[----:B---3--:R-:W-:Y:S01]  /*0180*/  IMAD.X R28, RZ, RZ, UR5, P1 ;  /* 0x00000005ff1c7e24 */ /* 0x008fe200088e06ff */
[----:B--2---:R-:W-:-:S04]  /*0190*/  ISETP.NE.AND P0, PT, R2, -0x1, PT ;  /* 0xffffffff0200780c */ /* 0x004fc80003f05270 */
[----:B-----5:R-:W-:-:S04]  /*01a0*/  ISETP.NE.AND P0, PT, R2, UR6, P0 ;  /* 0x0000000602007c0c */ /* 0x020fc80008705270 */
[----:B-1----:R-:W-:-:S04]  /*01b0*/  ISETP.NE.OR P0, PT, R16, R8, P0 ;  /* 0x000000081000720c */ /* 0x002fc80000705670 */
[----:B------:R-:W-:-:S04]  /*01c0*/  ISETP.GE.OR P0, PT, R0, R6, P0 ;  /* 0x000000060000720c */ /* 0x000fc80000706670 */
[----:B------:R-:W-:-:S13]  /*01d0*/  ISETP.GE.OR P0, PT, R9, R7, P0 ;  /* 0x000000070900720c */ /* 0x000fda0000706670 */
[----:B------:R-:W-:Y:S05]  /*01e0*/  @P0 BRA `(.L_x_22) ;  /* 0x0000001400a80947 */ /* 0x000fea0003800000 */
[----:B------:R-:W-:Y:S01]  /*01f0*/  MOV R2, 0xb8 ;  /* 0x000000b800027802 */ /* 0x000fe20000000f00 */
[----:B------:R0:W-:Y:S01]  /*0200*/  STL.64 [R1], R8 ;  /* 0x0000000801007387 */ /* 0x0001e20000100a00 */
[----:B------:R-:W1:Y:S01]  /*0210*/  LDCU.64 UR4, c[0x4][0x40] ;  /* 0x01000800ff0477ac */ /* 0x000e620008000a00 */
[----:B------:R-:W-:Y:S01]  /*0220*/  MOV R6, R29 ;  /* 0x0000001d00067202 */ /* 0x000fe20000000f00 */
[----:B------:R-:W-:Y:S01]  /*0230*/  IMAD.MOV.U32 R7, RZ, RZ, R28 ;  /* 0x000000ffff077224 */ /* 0x000fe200078e001c */
[----:B------:R0:W-:Y:S01]  /*0240*/  STL [R1+0x8], R0 ;  /* 0x0000080001007387 */ /* 0x0001e20000100800 */
[----:B------:R-:W2:Y:S01]  /*0250*/  LDC.64 R2, c[0x4][R2] ;  /* 0x0100000002027b82 */ /* 0x000ea20000000a00 */
[----:B-1----:R-:W-:Y:S02]  /*0260*/  IMAD.U32 R4, RZ, RZ, UR4 ;  /* 0x00000004ff047e24 */ /* 0x002fe4000f8e00ff */
[----:B0-----:R-:W-:-:S07]  /*0270*/  IMAD.U32 R5, RZ, RZ, UR5 ;  /* 0x00000005ff057e24 */ /* 0x001fce000f8e00ff */
[----:B------:R-:W-:-:S07]  /*0280*/  LEPC R20, `(.L_x_23) ;  /* 0x000000001014794e */ /* 0x000fce0000000000 */
[----:B--2---:R-:W-:Y:S05]  /*0290*/  CALL.ABS.NOINC R2 ;  /* 0x0000000002007343 */ /* 0x004fea0003c00000 */
.L_x_23:
[----:B------:R-:W0:Y:S01]  /*02a0*/  LDC.64 R4, c[0x0][0x388] ;  /* 0x0000e200ff047b82 */ /* 0x000e220000000a00 */
[----:B------:R-:W1:Y:S01]  /*02b0*/  LDCU UR4, c[0x0][0x398] ;  /* 0x00007300ff0477ac */ /* 0x000e620008000800 */
[----:B------:R-:W-:Y:S01]  /*02c0*/  PRMT R2, RZ, 0x7610, R2 ;  /* 0x00007610ff027816 */ /* 0x000fe20000000002 */
[----:B0-----:R-:W-:-:S05]  /*02d0*/  IMAD R31, R4, R5, RZ ;  /* 0x00000005041f7224 */ /* 0x001fca00078e02ff */
[----:B-1----:R-:W-:-:S13]  /*02e0*/  ISETP.GT.AND P0, PT, R31, UR4, PT ;  /* 0x000000041f007c0c */ /* 0x002fda000bf04270 */
[----:B------:R-:W-:Y:S05]  /*02f0*/  @!P0 BRA `(.L_x_24) ;  /* 0x0000001000b88947 */ /* 0x000fea0003800000 */
[----:B------:R-:W-:Y:S01]  /*0300*/  IABS R7, R5 ;  /* 0x0000000500077213 */ /* 0x000fe20000000000 */
[----:B------:R-:W0:Y:S01]  /*0310*/  LDCU UR4, c[0x0][0x398] ;  /* 0x00007300ff0477ac */ /* 0x000e220008000800 */
[----:B------:R-:W-:Y:S01]  /*0320*/  BSSY B7, `(.L_x_24) ;  /* 0x000012b000077945 */ /* 0x000fe20003800000 */
[----:B------:R-:W-:Y:S01]  /*0330*/  IADD3 R32, PT, PT, R5, -0x1, RZ ;  /* 0xffffffff05207810 */ /* 0x000fe20007ffe0ff */
[----:B------:R-:W1:Y:S01]  /*0340*/  I2F.RP R0, R7 ;  /* 0x0000000700007306 */ /* 0x000e620000209400 */
[----:B------:R-:W-:-:S07]  /*0350*/  IMAD.MOV.U32 R19, RZ, RZ, RZ ;  /* 0x000000ffff137224 */ /* 0x000fce00078e00ff */
[----:B-1----:R-:W1:Y:S01]  /*0360*/  MUFU.RCP R0, R0 ;  /* 0x0000000000007308 */ /* 0x002e620000001000 */
[----:B0-----:R-:W-:Y:S02]  /*0370*/  IMAD.U32 R27, RZ, RZ, UR4 ;  /* 0x00000004ff1b7e24 */ /* 0x001fe4000f8e00ff */
[----:B------:R-:W-:Y:S02]  /*0380*/  IMAD.U32 R26, RZ, RZ, UR4 ;  /* 0x00000004ff1a7e24 */ /* 0x000fe4000f8e00ff */
[----:B-1----:R-:W-:-:S04]  /*0390*/  VIADD R2, R0, 0xffffffe ;  /* 0x0ffffffe00027836 */ /* 0x002fc80000000000 */
[----:B------:R0:W1:Y:S02]  /*03a0*/  F2I.FTZ.U32.TRUNC.NTZ R3, R2 ;  /* 0x0000000200037305 */ /* 0x000064000021f000 */
[----:B0-----:R-:W-:Y:S02]  /*03b0*/  IMAD.MOV.U32 R2, RZ, RZ, RZ ;  /* 0x000000ffff027224 */ /* 0x001fe400078e00ff */
[----:B-1----:R-:W-:-:S04]  /*03c0*/  IMAD.MOV R6, RZ, RZ, -R3 ;  /* 0x000000ffff067224 */ /* 0x002fc800078e0a03 */
[----:B------:R-:W-:Y:S01]  /*03d0*/  IMAD R9, R6, R7, RZ ;  /* 0x0000000706097224 */ /* 0x000fe200078e02ff */
[----:B------:R-:W-:Y:S02]  /*03e0*/  IABS R6, R16 ;  /* 0x0000001000067213 */ /* 0x000fe40000000000 */
[----:B------:R-:W-:Y:S01]  /*03f0*/  LOP3.LUT R16, R16, R5, RZ, 0x3c, !PT ;  /* 0x0000000510107212 */ /* 0x000fe200078e3cff */
[----:B------:R-:W-:-:S03]  /*0400*/  IMAD.HI.U32 R3, R3, R9, R2 ;  /* 0x0000000903037227 */ /* 0x000fc600078e0002 */
[----:B------:R-:W-:-:S03]  /*0410*/  ISETP.GE.AND P2, PT, R16, RZ, PT ;  /* 0x000000ff1000720c */ /* 0x000fc60003f46270 */
[----:B------:R-:W-:-:S05]  /*0420*/  IMAD.HI.U32 R3, R3, R6, RZ ;  /* 0x0000000603037227 */ /* 0x000fca00078e00ff */
[----:B------:R-:W-:-:S05]  /*0430*/  IADD3 R0, PT, PT, -R3, RZ, RZ ;  /* 0x000000ff03007210 */ /* 0x000fca0007ffe1ff */
[----:B------:R-:W-:-:S05]  /*0440*/  IMAD R0, R7, R0, R6 ;  /* 0x0000000007007224 */ /* 0x000fca00078e0206 */
[----:B------:R-:W-:-:S13]  /*0450*/  ISETP.GT.U32.AND P1, PT, R7, R0, PT ;  /* 0x000000000700720c */ /* 0x000fda0003f24070 */
[----:B------:R-:W-:Y:S02]  /*0460*/  @!P1 IMAD.IADD R0, R0, 0x1, -R7 ;  /* 0x0000000100009824 */ /* 0x000fe400078e0a07 */
[----:B------:R-:W-:Y:S01]  /*0470*/  @!P1 VIADD R3, R3, 0x1 ;  /* 0x0000000103039836 */ /* 0x000fe20000000000 */
[----:B------:R-:W-:Y:S02]  /*0480*/  ISETP.NE.AND P1, PT, R5, RZ, PT ;  /* 0x000000ff0500720c */ /* 0x000fe40003f25270 */
[----:B------:R-:W-:-:S13]  /*0490*/  ISETP.GE.U32.AND P0, PT, R0, R7, PT ;  /* 0x000000070000720c */ /* 0x000fda0003f06070 */
[----:B------:R-:W-:-:S04]  /*04a0*/  @P0 VIADD R3, R3, 0x1 ;  /* 0x0000000103030836 */ /* 0x000fc80000000000 */
[----:B------:R-:W-:Y:S01]  /*04b0*/  @!P2 IMAD.MOV R3, RZ, RZ, -R3 ;  /* 0x000000ffff03a224 */ /* 0x000fe200078e0a03 */
[----:B------:R-:W-:-:S04]  /*04c0*/  @!P1 LOP3.LUT R3, RZ, R5, RZ, 0x33, !PT ;  /* 0x00000005ff039212 */ /* 0x000fc800078e33ff */
[----:B------:R-:W-:-:S04]  /*04d0*/  ISETP.GT.AND P0, PT, R3, R4, PT ;  /* 0x000000040300720c */ /* 0x000fc80003f04270 */
[----:B------:R-:W-:-:S04]  /*04e0*/  ISETP.GT.AND P0, PT, R3, RZ, !P0 ;  /* 0x000000ff0300720c */ /* 0x000fc80004704270 */
[----:B------:R-:W-:-:S09]  /*04f0*/  P2R R33, PR, RZ, 0x1 ;  /* 0x00000001ff217803 */ /* 0x000fd20000000000 */
.L_x_44:
[----:B0-----:R-:W0:Y:S01]  /*0500*/  LDC R8, c[0x0][0x38c] ;  /* 0x0000e300ff087b82 */ /* 0x001e220000000800 */
[----:B------:R-:W-:-:S07]  /*0510*/  IMAD.MOV.U32 R17, RZ, RZ, R26 ;  /* 0x000000ffff117224 */ /* 0x000fce00078e001a */
[----:B-1----:R-:W1:Y:S01]  /*0520*/  LDC.64 R36, c[0x0][0x380] ;  /* 0x0000e000ff247b82 */ /* 0x002e620000000a00 */
[----:B0-----:R-:W-:-:S05]  /*0530*/  IADD3 R16, PT, PT, R17, R8, RZ ;  /* 0x0000000811107210 */ /* 0x001fca0007ffe0ff */
[----:B-1----:R-:W-:-:S05]  /*0540*/  IMAD.WIDE R36, R16, 0x4, R36 ;  /* 0x0000000410247825 */ /* 0x002fca00078e0224 */
[----:B--2---:R-:W2:Y:S01]  /*0550*/  LDG.E R0, desc[UR36][R36.64] ;  /* 0x0000002424007981 */ /* 0x004ea2000c1e1900 */
[-C--:B------:R-:W-:Y:S01]  /*0560*/  IABS R7, R8.reuse ;  /* 0x0000000800077213 */ /* 0x080fe20000000000 */
[----:B------:R-:W-:Y:S05]  /*0570*/  YIELD ;  /* 0x0000000000007946 */ /* 0x000fea0003800000 */
[----:B------:R-:W0:Y:S01]  /*0580*/  I2F.RP R6, R7 ;  /* 0x0000000700067306 */ /* 0x000e220000209400 */
[----:B------:R-:W-:Y:S01]  /*0590*/  IABS R4, R17 ;  /* 0x0000001100047213 */ /* 0x000fe20000000000 */
[----:B------:R-:W-:Y:S01]  /*05a0*/  STL.64 [R1], R16 ;  /* 0x0000001001007387 */ /* 0x000fe20000100a00 */
[----:B------:R-:W-:Y:S01]  /*05b0*/  IADD3 R26, PT, PT, R26, 0x1, RZ ;  /* 0x000000011a1a7810 */ /* 0x000fe20007ffe0ff */
[----:B------:R-:W1:Y:S01]  /*05c0*/  LDCU.64 UR4, c[0x4][0x48] ;  /* 0x01000900ff0477ac */ /* 0x000e620008000a00 */
[----:B------:R-:W-:-:S02]  /*05d0*/  LOP3.LUT R11, R17, R8, RZ, 0x3c, !PT ;  /* 0x00000008110b7212 */ /* 0x000fc400078e3cff */
[----:B------:R-:W-:Y:S02]  /*05e0*/  MOV R30, 0xb8 ;  /* 0x000000b8001e7802 */ /* 0x000fe40000000f00 */
[----:B------:R-:W-:Y:S01]  /*05f0*/  ISETP.GE.AND P1, PT, R11, RZ, PT ;  /* 0x000000ff0b00720c */ /* 0x000fe20003f26270 */
[----:B0-----:R-:W0:Y:S02]  /*0600*/  MUFU.RCP R6, R6 ;  /* 0x0000000600067308 */ /* 0x001e240000001000 */
[----:B0-----:R-:W-:Y:S01]  /*0610*/  VIADD R3, R6, 0xffffffe ;  /* 0x0ffffffe06037836 */ /* 0x001fe20000000000 */
[----:B------:R-:W-:-:S05]  /*0620*/  IABS R6, R26 ;  /* 0x0000001a00067213 */ /* 0x000fca0000000000 */
[----:B------:R-:W0:Y:S02]  /*0630*/  F2I.FTZ.U32.TRUNC.NTZ R3, R3 ;  /* 0x0000000300037305 */ /* 0x000e24000021f000 */
[----:B0-----:R-:W-:-:S04]  /*0640*/  IMAD.MOV R2, RZ, RZ, -R3 ;  /* 0x000000ffff027224 */ /* 0x001fc800078e0a03 */
[----:B------:R-:W-:Y:S02]  /*0650*/  IMAD R5, R2, R7, RZ ;  /* 0x0000000702057224 */ /* 0x000fe400078e02ff */
[----:B------:R-:W-:-:S04]  /*0660*/  IMAD.MOV.U32 R2, RZ, RZ, RZ ;  /* 0x000000ffff027224 */ /* 0x000fc800078e00ff */
[----:B------:R-:W-:-:S06]  /*0670*/  IMAD.HI.U32 R9, R3, R5, R2 ;  /* 0x0000000503097227 */ /* 0x000fcc00078e0002 */
[----:B------:R-:W-:-:S04]  /*0680*/  IMAD.HI.U32 R5, R9, R4, RZ ;  /* 0x0000000409057227 */ /* 0x000fc800078e00ff */
[----:B------:R-:W-:Y:S02]  /*0690*/  IMAD.MOV R2, RZ, RZ, -R5 ;  /* 0x000000ffff027224 */ /* 0x000fe400078e0a05 */
[----:B------:R-:W-:-:S04]  /*06a0*/  IMAD.HI.U32 R3, R9, R6, RZ ;  /* 0x0000000609037227 */ /* 0x000fc800078e00ff */
[----:B------:R-:W-:Y:S02]  /*06b0*/  IMAD R4, R7, R2, R4 ;  /* 0x0000000207047224 */ /* 0x000fe400078e0204 */
[----:B------:R-:W-:Y:S02]  /*06c0*/  VIADD R2, R17, 0xffffffff ;  /* 0xffffffff11027836 */ /* 0x000fe40000000000 */
[----:B------:R-:W-:Y:S01]  /*06d0*/  IMAD.MOV R3, RZ, RZ, -R3 ;  /* 0x000000ffff037224 */ /* 0x000fe200078e0a03 */
[C---:B------:R-:W-:Y:S02]  /*06e0*/  ISETP.GT.U32.AND P2, PT, R7.reuse, R4, PT ;  /* 0x000000040700720c */ /* 0x040fe40003f44070 */
[----:B------:R-:W-:Y:S01]  /*06f0*/  IABS R10, R2 ;  /* 0x00000002000a7213 */ /* 0x000fe20000000000 */
[----:B------:R-:W-:Y:S01]  /*0700*/  IMAD R3, R7, R3, R6 ;  /* 0x0000000307037224 */ /* 0x000fe200078e0206 */
[----:B------:R-:W-:-:S09]  /*0710*/  ISETP.GE.AND P4, PT, R2, RZ, PT ;  /* 0x000000ff0200720c */ /* 0x000fd20003f86270 */
[----:B------:R-:W-:Y:S01]  /*0720*/  @!P2 IMAD.IADD R4, R4, 0x1, -R7 ;  /* 0x000000010404a824 */ /* 0x000fe200078e0a07 */
[----:B------:R-:W-:Y:S02]  /*0730*/  @!P2 IADD3 R5, PT, PT, R5, 0x1, RZ ;  /* 0x000000010505a810 */ /* 0x000fe40007ffe0ff */
[----:B------:R-:W-:Y:S02]  /*0740*/  ISETP.GT.U32.AND P2, PT, R7, R3, PT ;  /* 0x000000030700720c */ /* 0x000fe40003f44070 */
[----:B------:R-:W-:Y:S01]  /*0750*/  ISETP.GE.U32.AND P0, PT, R4, R7, PT ;  /* 0x000000070400720c */ /* 0x000fe20003f06070 */
[----:B------:R-:W-:-:S04]  /*0760*/  IMAD.HI.U32 R4, R9, R10, RZ ;  /* 0x0000000a09047227 */ /* 0x000fc800078e00ff */
[----:B------:R-:W-:Y:S02]  /*0770*/  IMAD.MOV R9, RZ, RZ, -R4 ;  /* 0x000000ffff097224 */ /* 0x000fe400078e0a04 */
[----:B------:R-:W0:Y:S02]  /*0780*/  LDC R4, c[0x0][0x398] ;  /* 0x0000e600ff047b82 */ /* 0x000e240000000800 */
[----:B------:R-:W-:Y:S01]  /*0790*/  IMAD R6, R7, R9, R10 ;  /* 0x0000000907067224 */ /* 0x000fe200078e020a */
[----:B------:R-:W-:Y:S01]  /*07a0*/  LOP3.LUT R10, RZ, R8, RZ, 0x33, !PT ;  /* 0x00000008ff0a7212 */ /* 0x000fe200078e33ff */
[----:B------:R-:W-:Y:S01]  /*07b0*/  @!P2 IMAD.IADD R3, R3, 0x1, -R7 ;  /* 0x000000010303a824 */ /* 0x000fe200078e0a07 */
[----:B------:R-:W-:Y:S01]  /*07c0*/  ISETP.GE.AND P2, PT, R26, RZ, PT ;  /* 0x000000ff1a00720c */ /* 0x000fe20003f46270 */
[----:B------:R-:W-:Y:S01]  /*07d0*/  @P0 VIADD R5, R5, 0x1 ;  /* 0x0000000105050836 */ /* 0x000fe20000000000 */
[C---:B------:R-:W-:Y:S02]  /*07e0*/  ISETP.GT.U32.AND P3, PT, R7.reuse, R6, PT ;  /* 0x000000060700720c */ /* 0x040fe40003f64070 */
[----:B------:R-:W-:Y:S01]  /*07f0*/  ISETP.NE.AND P0, PT, R8, RZ, PT ;  /* 0x000000ff0800720c */ /* 0x000fe20003f05270 */
[----:B------:R-:W-:Y:S01]  /*0800*/  @!P1 IMAD.MOV R5, RZ, RZ, -R5 ;  /* 0x000000ffff059224 */ /* 0x000fe200078e0a05 */
[----:B------:R-:W-:Y:S01]  /*0810*/  ISETP.GT.U32.AND P1, PT, R7, R3, PT ;  /* 0x000000030700720c */ /* 0x000fe20003f24070 */
[----:B------:R3:W4:Y:S03]  /*0820*/  LDC.64 R8, c[0x4][R30] ;  /* 0x010000001e087b82 */ /* 0x0007260000000a00 */
[----:B------:R-:W-:-:S05]  /*0830*/  SEL R5, R10, R5, !P0 ;  /* 0x000000050a057207 */ /* 0x000fca0004000000 */
[----:B------:R-:W-:-:S04]  /*0840*/  @!P3 IMAD.IADD R6, R6, 0x1, -R7 ;  /* 0x000000010606b824 */ /* 0x000fc800078e0a07 */
[----:B------:R-:W-:Y:S01]  /*0850*/  @!P1 IADD3 R3, PT, PT, R3, -R7, RZ ;  /* 0x8000000703039210 */ /* 0x000fe20007ffe0ff */
[----:B0-----:R1:W-:Y:S01]  /*0860*/  STL.64 [R1+0x8], R4 ;  /* 0x0000080401007387 */ /* 0x0013e20000100a00 */
[----:B------:R-:W-:-:S03]  /*0870*/  ISETP.GT.U32.AND P3, PT, R7, R6, PT ;  /* 0x000000060700720c */ /* 0x000fc60003f64070 */
[----:B------:R-:W-:-:S05]  /*0880*/  @!P2 IMAD.MOV R3, RZ, RZ, -R3 ;  /* 0x000000ffff03a224 */ /* 0x000fca00078e0a03 */
[----:B------:R-:W-:Y:S01]  /*0890*/  SEL R18, R10, R3, !P0 ;  /* 0x000000030a127207 */ /* 0x000fe20004000000 */
[----:B-1----:R-:W-:Y:S01]  /*08a0*/  IMAD.U32 R4, RZ, RZ, UR4 ;  /* 0x00000004ff047e24 */ /* 0x002fe2000f8e00ff */
[----:B------:R-:W-:-:S03]  /*08b0*/  MOV R5, UR5 ;  /* 0x0000000500057c02 */ /* 0x000fc60008000f00 */
[----:B------:R-:W-:Y:S02]  /*08c0*/  @!P3 IMAD.IADD R6, R6, 0x1, -R7 ;  /* 0x000000010606b824 */ /* 0x000fe400078e0a07 */
[----:B------:R-:W-:Y:S02]  /*08d0*/  IMAD.MOV.U32 R7, RZ, RZ, R28 ;  /* 0x000000ffff077224 */ /* 0x000fe400078e001c */
[----:B------:R-:W-:-:S05]  /*08e0*/  @!P4 IMAD.MOV R6, RZ, RZ, -R6 ;  /* 0x000000ffff06c224 */ /* 0x000fca00078e0a06 */
[----:B------:R-:W-:Y:S01]  /*08f0*/  SEL R23, R10, R6, !P0 ;  /* 0x000000060a177207 */ /* 0x000fe20004000000 */
[----:B------:R-:W-:Y:S01]  /*0900*/  IMAD.MOV.U32 R6, RZ, RZ, R29 ;  /* 0x000000ffff067224 */ /* 0x000fe200078e001d */
[----:B--2-4-:R3:W-:Y:S06]  /*0910*/  STL [R1+0x10], R0 ;  /* 0x0000100001007387 */ /* 0x0147ec0000100800 */
[----:B------:R-:W-:-:S07]  /*0920*/  LEPC R20, `(.L_x_25) ;  /* 0x000000001014794e */ /* 0x000fce0000000000 */
[----:B---3--:R-:W-:Y:S05]  /*0930*/  CALL.ABS.NOINC R8 ;  /* 0x0000000008007343 */ /* 0x008fea0003c00000 */
.L_x_25:
[----:B------:R-:W0:Y:S01]  /*0940*/  LDC R22, c[0x0][0x398] ;  /* 0x0000e600ff167b82 */ /* 0x000e220000000800 */
[----:B------:R-:W-:Y:S01]  /*0950*/  IMAD.MOV.U32 R3, RZ, RZ, R17 ;  /* 0x000000ffff037224 */ /* 0x000fe200078e0011 */
[----:B------:R-:W1:Y:S01]  /*0960*/  LDCU.64 UR4, c[0x4][0x50] ;  /* 0x01000a00ff0477ac */ /* 0x000e620008000a00 */
[----:B------:R-:W-:Y:S02]  /*0970*/  IMAD.MOV.U32 R6, RZ, RZ, R29 ;  /* 0x000000ffff067224 */ /* 0x000fe400078e001d */
[----:B------:R-:W-:Y:S01]  /*0980*/  IMAD.MOV.U32 R7, RZ, RZ, R28 ;  /* 0x000000ffff077224 */ /* 0x000fe200078e001c */
[----:B------:R2:W-:Y:S02]  /*0990*/  STL.64 [R1], R2 ;  /* 0x0000000201007387 */ /* 0x0005e40000100a00 */
[----:B------:R2:W3:Y:S01]  /*09a0*/  LDC.64 R8, c[0x4][R30] ;  /* 0x010000001e087b82 */ /* 0x0004e20000000a00 */
[----:B-1----:R-:W-:Y:S01]  /*09b0*/  IMAD.U32 R4, RZ, RZ, UR4 ;  /* 0x00000004ff047e24 */ /* 0x002fe2000f8e00ff */
[----:B------:R-:W-:Y:S01]  /*09c0*/  MOV R5, UR5 ;  /* 0x0000000500057c02 */ /* 0x000fe20008000f00 */
[----:B0-----:R2:W-:Y:S06]  /*09d0*/  STL.64 [R1+0x8], R22 ;  /* 0x0000081601007387 */ /* 0x0015ec0000100a00 */
[----:B------:R-:W-:-:S07]  /*09e0*/  LEPC R20, `(.L_x_26) ;  /* 0x000000001014794e */ /* 0x000fce0000000000 */
[----:B--23--:R-:W-:Y:S05]  /*09f0*/  CALL.ABS.NOINC R8 ;  /* 0x0000000008007343 */ /* 0x00cfea0003c00000 */
.L_x_26:
[----:B------:R-:W0:Y:S01]  /*0a00*/  LDC R10, c[0x0][0x398] ;  /* 0x0000e600ff0a7b82 */ /* 0x000e220000000800 */
[----:B------:R-:W-:Y:S01]  /*0a10*/  VIADD R24, R17, -UR38 ;  /* 0x8000002611187c36 */ /* 0x000fe20008000000 */
[----:B------:R-:W1:Y:S01]  /*0a20*/  LDCU.64 UR4, c[0x4][0x58] ;  /* 0x01000b00ff0477ac */ /* 0x000e620008000a00 */
[----:B------:R-:W-:Y:S02]  /*0a30*/  IMAD.MOV.U32 R25, RZ, RZ, R17 ;  /* 0x000000ffff197224 */ /* 0x000fe400078e0011 */
[----:B------:R-:W-:Y:S02]  /*0a40*/  IMAD.MOV.U32 R6, RZ, RZ, R29 ;  /* 0x000000ffff067224 */ /* 0x000fe400078e001d */
[----:B------:R-:W-:Y:S01]  /*0a50*/  IMAD.MOV.U32 R7, RZ, RZ, R28 ;  /* 0x000000ffff077224 */ /* 0x000fe200078e001c */
[----:B------:R-:W0:Y:S01]  /*0a60*/  LDC R11, c[0x0][0x3a8] ;  /* 0x0000ea00ff0b7b82 */ /* 0x000e220000000800 */
[----:B------:R2:W-:Y:S07]  /*0a70*/  STL.64 [R1], R24 ;  /* 0x0000001801007387 */ /* 0x0005ee0000100a00 */
[----:B------:R2:W3:Y:S01]  /*0a80*/  LDC.64 R8, c[0x4][R30] ;  /* 0x010000001e087b82 */ /* 0x0004e20000000a00 */
[----:B-1----:R-:W-:Y:S01]  /*0a90*/  MOV R4, UR4 ;  /* 0x0000000400047c02 */ /* 0x002fe20008000f00 */
[----:B------:R-:W-:Y:S01]  /*0aa0*/  IMAD.U32 R5, RZ, RZ, UR5 ;  /* 0x00000005ff057e24 */ /* 0x000fe2000f8e00ff */
[----:B0-----:R2:W-:Y:S06]  /*0ab0*/  STL.64 [R1+0x8], R10 ;  /* 0x0000080a01007387 */ /* 0x0015ec0000100a00 */
[----:B------:R-:W-:-:S07]  /*0ac0*/  LEPC R20, `(.L_x_27) ;  /* 0x000000001014794e */ /* 0x000fce0000000000 */
[----:B--23--:R-:W-:Y:S05]  /*0ad0*/  CALL.ABS.NOINC R8 ;  /* 0x0000000008007343 */ /* 0x00cfea0003c00000 */
.L_x_27:
[----:B------:R-:W0:Y:S08]  /*0ae0*/  LDC.64 R4, c[0x0][0x380] ;  /* 0x0000e000ff047b82 */ /* 0x000e300000000a00 */
[----:B------:R-:W1:Y:S01]  /*0af0*/  LDC R3, c[0x0][0x3a8] ;  /* 0x0000ea00ff037b82 */ /* 0x000e620000000800 */
[----:B0-----:R-:W-:-:S05]  /*0b00*/  IMAD.WIDE R34, R17, 0x4, R4 ;  /* 0x0000000411227825 */ /* 0x001fca00078e0204 */
[----:B------:R-:W1:Y:S01]  /*0b10*/  LDG.E R0, desc[UR36][R34.64+0x4] ;  /* 0x0000042422007981 */ /* 0x000e62000c1e1900 */
[----:B------:R-:W-:Y:S01]  /*0b20*/  BSSY.RECONVERGENT B6, `(.L_x_28) ;  /* 0x00000a5000067945 */ /* 0x000fe20003800200 */
[----:B-1----:R-:W-:-:S04]  /*0b30*/  ISETP.NE.AND P0, PT, R0, R3, PT ;  /* 0x000000030000720c */ /* 0x002fc80003f05270 */
[----:B------:R-:W-:-:S04]  /*0b40*/  ISETP.LT.OR P0, PT, R18, 0x1, P0 ;  /* 0x000000011200780c */ /* 0x000fc80000701670 */
[----:B------:R-:W-:-:S13]  /*0b50*/  ISETP.EQ.OR P0, PT, R26, R27, P0 ;  /* 0x0000001b1a00720c */ /* 0x000fda0000702670 */
[----:B------:R-:W-:Y:S05]  /*0b60*/  @P0 BRA `(.L_x_29) ;  /* 0x0000000000800947 */ /* 0x000fea0003800000 */
[----:B------:R-:W0:Y:S01]  /*0b70*/  LDC R27, c[0x0][0x398] ;  /* 0x0000e600ff1b7b82 */ /* 0x000e220000000800 */
[----:B------:R-:W-:Y:S01]  /*0b80*/  IMAD.MOV.U32 R2, RZ, RZ, R17 ;  /* 0x000000ffff027224 */ /* 0x000fe200078e0011 */
[----:B------:R-:W1:Y:S01]  /*0b90*/  LDCU.64 UR4, c[0x4][0x60] ;  /* 0x01000c00ff0477ac */ /* 0x000e620008000a00 */
[----:B------:R-:W-:Y:S02]  /*0ba0*/  IMAD.MOV.U32 R6, RZ, RZ, R29 ;  /* 0x000000ffff067224 */ /* 0x000fe400078e001d */
[----:B------:R-:W-:Y:S01]  /*0bb0*/  IMAD.MOV.U32 R7, RZ, RZ, R28 ;  /* 0x000000ffff077224 */ /* 0x000fe200078e001c */
[----:B------:R2:W-:Y:S02]  /*0bc0*/  STL.64 [R1+0x8], R2 ;  /* 0x0000080201007387 */ /* 0x0005e40000100a00 */
[----:B------:R2:W3:Y:S01]  /*0bd0*/  LDC.64 R8, c[0x4][R30] ;  /* 0x010000001e087b82 */ /* 0x0004e20000000a00 */
[----:B-1----:R-:W-:Y:S01]  /*0be0*/  MOV R4, UR4 ;  /* 0x0000000400047c02 */ /* 0x002fe20008000f00 */
[----:B------:R-:W-:Y:S01]  /*0bf0*/  IMAD.U32 R5, RZ, RZ, UR5 ;  /* 0x00000005ff057e24 */ /* 0x000fe2000f8e00ff */
[----:B0-----:R2:W-:Y:S06]  /*0c00*/  STL.64 [R1], R26 ;  /* 0x0000001a01007387 */ /* 0x0015ec0000100a00 */
[----:B------:R-:W-:-:S07]  /*0c10*/  LEPC R20, `(.L_x_30) ;  /* 0x000000001014794e */ /* 0x000fce0000000000 */
[----:B--23--:R-:W-:Y:S05]  /*0c20*/  CALL.ABS.NOINC R8 ;  /* 0x0000000008007343 */ /* 0x00cfea0003c00000 */
.L_x_30:
[----:B------:R-:W0:Y:S01]  /*0c30*/  LDC R9, c[0x0][0x398] ;  /* 0x0000e600ff097b82 */ /* 0x000e220000000800 */
[----:B------:R-:W-:Y:S01]  /*0c40*/  IMAD.MOV.U32 R8, RZ, RZ, R17 ;  /* 0x000000ffff087224 */ /* 0x000fe200078e0011 */
[----:B------:R-:W1:Y:S01]  /*0c50*/  LDCU.64 UR4, c[0x4][0x68] ;  /* 0x01000d00ff0477ac */ /* 0x000e620008000a00 */
[----:B------:R-:W-:Y:S02]  /*0c60*/  IMAD.MOV.U32 R6, RZ, RZ, R29 ;  /* 0x000000ffff067224 */ /* 0x000fe400078e001d */
[----:B------:R-:W-:-:S03]  /*0c70*/  IMAD.MOV.U32 R7, RZ, RZ, R28 ;  /* 0x000000ffff077224 */ /* 0x000fc600078e001c */
[----:B------:R-:W2:Y:S08]  /*0c80*/  LDC R0, c[0x0][0x3a8] ;  /* 0x0000ea00ff007b82 */ /* 0x000eb00000000800 */
[----:B------:R3:W4:Y:S01]  /*0c90*/  LDC.64 R2, c[0x4][R30] ;  /* 0x010000001e027b82 */ /* 0x0007220000000a00 */
[----:B-1----:R-:W-:Y:S01]  /*0ca0*/  MOV R4, UR4 ;  /* 0x0000000400047c02 */ /* 0x002fe20008000f00 */
[----:B------:R-:W-:Y:S01]  /*0cb0*/  IMAD.U32 R5, RZ, RZ, UR5 ;  /* 0x00000005ff057e24 */ /* 0x000fe2000f8e00ff */
[----:B0-----:R3:W-:Y:S04]  /*0cc0*/  STL.64 [R1], R8 ;  /* 0x0000000801007387 */ /* 0x0017e80000100a00 */
[----:B--2---:R3:W-:Y:S02]  /*0cd0*/  STL [R1+0x8], R0 ;  /* 0x0000080001007387 */ /* 0x0047e40000100800 */
[----:B------:R-:W-:-:S07]  /*0ce0*/  LEPC R20, `(.L_x_31) ;  /* 0x000000001014794e */ /* 0x000fce0000000000 */
[----:B---34-:R-:W-:Y:S05]  /*0cf0*/  CALL.ABS.NOINC R2 ;  /* 0x0000000002007343 */ /* 0x018fea0003c00000 */
.L_x_31:
[----:B------:R-:W-:Y:S01]  /*0d00*/  MOV R5, 0xffffffff ;  /* 0xffffffff00057802 */ /* 0x000fe20000000f00 */
[----:B------:R-:W-:Y:S01]  /*0d10*/  IMAD.MOV.U32 R27, RZ, RZ, R17 ;  /* 0x000000ffff1b7224 */ /* 0x000fe200078e0011 */
[----:B------:R-:W-:Y:S01]  /*0d20*/  PRMT R2, RZ, 0x7610, R2 ;  /* 0x00007610ff027816 */ /* 0x000fe20000000002 */
[----:B------:R-:W-:Y:S01]  /*0d30*/  VIADD R19, R19, 0x1 ;  /* 0x0000000113137836 */ /* 0x000fe20000000000 */
[----:B------:R-:W-:Y:S01]  /*0d40*/  PRMT R3, RZ, 0x7610, R3 ;  /* 0x00007610ff037816 */ /* 0x000fe20000000003 */
[----:B------:R0:W-:Y:S01]  /*0d50*/  STG.E desc[UR36][R34.64+0x4], R5 ;  /* 0x0000040522007986 */ /* 0x0001e2000c101924 */
[----:B------:R-:W-:Y:S05]  /*0d60*/  BRA `(.L_x_32) ;  /* 0x0000000800007947 */ /* 0x000fea0003800000 */
.L_x_29:
[----:B------:R-:W2:Y:S02]  /*0d70*/  LDG.E R0, desc[UR36][R36.64] ;  /* 0x0000002424007981 */ /* 0x000ea4000c1e1900 */
[----:B--2---:R-:W-:-:S04]  /*0d80*/  ISETP.NE.AND P0, PT, R0, R3, PT ;  /* 0x000000030000720c */ /* 0x004fc80003f05270 */
[----:B------:R-:W-:-:S13]  /*0d90*/  ISETP.GE.OR P0, PT, R16, R31, P0 ;  /* 0x0000001f1000720c */ /* 0x000fda0000706670 */
[----:B------:R-:W-:Y:S05]  /*0da0*/  @P0 BRA `(.L_x_33) ;  /* 0x0000000000580947 */ /* 0x000fea0003800000 */
[----:B------:R-:W0:Y:S01]  /*0db0*/  LDC R0, c[0x0][0x398] ;  /* 0x0000e600ff007b82 */ /* 0x000e220000000800 */
[----:B------:R-:W-:Y:S01]  /*0dc0*/  IMAD.MOV.U32 R9, RZ, RZ, -0x1 ;  /* 0xffffffffff097424 */ /* 0x000fe200078e00ff */
[----:B------:R-:W-:Y:S01]  /*0dd0*/  IADD3 R2, PT, PT, R16, UR38, RZ ;  /* 0x0000002610027c10 */ /* 0x000fe2000fffe0ff */
[----:B------:R-:W-:Y:S01]  /*0de0*/  IMAD.MOV.U32 R3, RZ, RZ, R16 ;  /* 0x000000ffff037224 */ /* 0x000fe200078e0010 */
[----:B------:R-:W-:Y:S01]  /*0df0*/  MOV R8, 0xb8 ;  /* 0x000000b800087802 */ /* 0x000fe20000000f00 */
[----:B------:R-:W1:Y:S01]  /*0e00*/  LDCU.64 UR4, c[0x4][0x70] ;  /* 0x01000e00ff0477ac */ /* 0x000e620008000a00 */
[----:B------:R2:W-:Y:S01]  /*0e10*/  STG.E desc[UR36][R36.64], R9 ;  /* 0x0000000924007986 */ /* 0x0005e2000c101924 */
[----:B------:R-:W-:Y:S01]  /*0e20*/  MOV R6, R29 ;  /* 0x0000001d00067202 */ /* 0x000fe20000000f00 */
[----:B------:R2:W3:Y:S01]  /*0e30*/  LDC.64 R10, c[0x4][R8] ;  /* 0x01000000080a7b82 */ /* 0x0004e20000000a00 */
[----:B------:R-:W-:Y:S01]  /*0e40*/  IMAD.MOV.U32 R7, RZ, RZ, R28 ;  /* 0x000000ffff077224 */ /* 0x000fe200078e001c */
[----:B------:R2:W-:Y:S01]  /*0e50*/  STL.64 [R1], R2 ;  /* 0x0000000201007387 */ /* 0x0005e20000100a00 */
[----:B------:R-:W-:-:S02]  /*0e60*/  VIADD R19, R19, 0x1 ;  /* 0x0000000113137836 */ /* 0x000fc40000000000 */
[----:B-1----:R-:W-:Y:S01]  /*0e70*/  IMAD.U32 R4, RZ, RZ, UR4 ;  /* 0x00000004ff047e24 */ /* 0x002fe2000f8e00ff */
[----:B0-----:R2:W-:Y:S01]  /*0e80*/  STL [R1+0x8], R0 ;  /* 0x0000080001007387 */ /* 0x0015e20000100800 */
[----:B------:R-:W-:-:S07]  /*0e90*/  IMAD.U32 R5, RZ, RZ, UR5 ;  /* 0x00000005ff057e24 */ /* 0x000fce000f8e00ff */
[----:B------:R-:W-:-:S07]  /*0ea0*/  LEPC R20, `(.L_x_34) ;  /* 0x000000001014794e */ /* 0x000fce0000000000 */
[----:B--23--:R-:W-:Y:S05]  /*0eb0*/  CALL.ABS.NOINC R10 ;  /* 0x000000000a007343 */ /* 0x00cfea0003c00000 */
.L_x_34:
[----:B------:R-:W-:Y:S01]  /*0ec0*/  IMAD.MOV.U32 R27, RZ, RZ, R17 ;  /* 0x000000ffff1b7224 */ /* 0x000fe200078e0011 */
[----:B------:R-:W-:Y:S02]  /*0ed0*/  MOV R26, R16 ;  /* 0x00000010001a7202 */ /* 0x000fe40000000f00 */
[----:B------:R-:W-:Y:S02]  /*0ee0*/  PRMT R2, RZ, 0x7610, R2 ;  /* 0x00007610ff027816 */ /* 0x000fe40000000002 */
[----:B------:R-:W-:Y:S01]  /*0ef0*/  PRMT R3, RZ, 0x7610, R3 ;  /* 0x00007610ff037816 */ /* 0x000fe20000000003 */
[----:B------:R-:W-:Y:S06]  /*0f00*/  BRA `(.L_x_32) ;  /* 0x0000000400987947 */ /* 0x000fec0003800000 */
.L_x_33:
[----:B------:R-:W2:Y:S02]  /*0f10*/  LDG.E R0, desc[UR36][R34.64+-0x4] ;  /* 0xfffffc2422007981 */ /* 0x000ea4000c1e1900 */
[----:B--2---:R-:W-:-:S04]  /*0f20*/  ISETP.NE.AND P0, PT, R0, R3, PT ;  /* 0x000000030000720c */ /* 0x004fc80003f05270 */
[----:B------:R-:W-:-:S04]  /*0f30*/  ISETP.LT.OR P0, PT, R23, RZ, P0 ;  /* 0x000000ff1700720c */ /* 0x000fc80000701670 */
[----:B------:R-:W-:-:S04]  /*0f40*/  ISETP.GE.OR P0, PT, R23, R32, P0 ;  /* 0x000000201700720c */ /* 0x000fc80000706670 */
[----:B------:R-:W-:-:S13]  /*0f50*/  ISETP.EQ.OR P0, PT, R2, R27, P0 ;  /* 0x0000001b0200720c */ /* 0x000fda0000702670 */
[----:B------:R-:W-:Y:S05]  /*0f60*/  @P0 BRA `(.L_x_35) ;  /* 0x00000000004c0947 */ /* 0x000fea0003800000 */
[----:B------:R-:W0:Y:S01]  /*0f70*/  LDC R3, c[0x0][0x398] ;  /* 0x0000e600ff037b82 */ /* 0x000e220000000800 */
[----:B------:R-:W-:Y:S01]  /*0f80*/  MOV R0, 0xb8 ;  /* 0x000000b800007802 */ /* 0x000fe20000000f00 */
[----:B------:R-:W1:Y:S01]  /*0f90*/  LDCU.64 UR4, c[0x4][0x78] ;  /* 0x01000f00ff0477ac */ /* 0x000e620008000a00 */
[----:B------:R-:W-:Y:S01]  /*0fa0*/  IMAD.MOV.U32 R6, RZ, RZ, R29 ;  /* 0x000000ffff067224 */ /* 0x000fe200078e001d */
[----:B------:R-:W-:Y:S01]  /*0fb0*/  MOV R7, R28 ;  /* 0x0000001c00077202 */ /* 0x000fe20000000f00 */
[----:B------:R-:W-:-:S03]  /*0fc0*/  VIADD R19, R19, 0x1 ;  /* 0x0000000113137836 */ /* 0x000fc60000000000 */
[----:B------:R2:W3:Y:S01]  /*0fd0*/  LDC.64 R8, c[0x4][R0] ;  /* 0x0100000000087b82 */ /* 0x0004e20000000a00 */
[----:B-1----:R-:W-:Y:S02]  /*0fe0*/  IMAD.U32 R4, RZ, RZ, UR4 ;  /* 0x00000004ff047e24 */ /* 0x002fe4000f8e00ff */
[----:B------:R-:W-:Y:S01]  /*0ff0*/  IMAD.U32 R5, RZ, RZ, UR5 ;  /* 0x00000005ff057e24 */ /* 0x000fe2000f8e00ff */
[----:B0-----:R2:W-:Y:S06]  /*1000*/  STL.64 [R1], R2 ;  /* 0x0000000201007387 */ /* 0x0015ec0000100a00 */
[----:B------:R-:W-:-:S07]  /*1010*/  LEPC R20, `(.L_x_36) ;  /* 0x000000001014794e */ /* 0x000fce0000000000 */
[----:B--23--:R-:W-:Y:S05]  /*1020*/  CALL.ABS.NOINC R8 ;  /* 0x0000000008007343 */ /* 0x00cfea0003c00000 */
.L_x_36:
[----:B------:R-:W-:Y:S01]  /*1030*/  IMAD.MOV.U32 R5, RZ, RZ, -0x1 ;  /* 0xffffffffff057424 */ /* 0x000fe200078e00ff */
[----:B------:R-:W-:Y:S01]  /*1040*/  MOV R26, R2 ;  /* 0x00000002001a7202 */ /* 0x000fe20000000f00 */
[----:B------:R-:W-:Y:S01]  /*1050*/  IMAD.MOV.U32 R27, RZ, RZ, R17 ;  /* 0x000000ffff1b7224 */ /* 0x000fe200078e0011 */
[----:B------:R-:W-:Y:S02]  /*1060*/  PRMT R2, RZ, 0x7610, R2 ;  /* 0x00007610ff027816 */ /* 0x000fe40000000002 */
[----:B------:R2:W-:Y:S01]  /*1070*/  STG.E desc[UR36][R34.64+-0x4], R5 ;  /* 0xfffffc0522007986 */ /* 0x0005e2000c101924 */
[----:B------:R-:W-:Y:S01]  /*1080*/  PRMT R3, RZ, 0x7610, R3 ;  /* 0x00007610ff037816 */ /* 0x000fe20000000003 */
[----:B------:R-:W-:Y:S06]  /*1090*/  BRA `(.L_x_32) ;  /* 0x0000000400347947 */ /* 0x000fec0003800000 */
.L_x_35:
[----:B------:R-:W-:Y:S01]  /*10a0*/  IMAD.WIDE R22, R24, 0x4, R4 ;  /* 0x0000000418167825 */ /* 0x000fe200078e0204 */
[----:B------:R-:W-:-:S04]  /*10b0*/  ISETP.NE.AND P1, PT, R33, RZ, PT ;  /* 0x000000ff2100720c */ /* 0x000fc80003f25270 */
[----:B------:R-:W2:Y:S02]  /*10c0*/  LDG.E R0, desc[UR36][R22.64] ;  /* 0x0000002416007981 */ /* 0x000ea4000c1e1900 */
[----:B--2---:R-:W-:-:S04]  /*10d0*/  ISETP.NE.AND P0, PT, R0, R3, PT ;  /* 0x000000030000720c */ /* 0x004fc80003f05270 */
[----:B------:R-:W-:-:S04]  /*10e0*/  ISETP.GE.AND P0, PT, R17, UR38, !P0 ;  /* 0x0000002611007c0c */ /* 0x000fc8000c706270 */
[----:B------:R-:W-:-:S04]  /*10f0*/  PLOP3.LUT P0, PT, P0, P1, PT, 0x80, 0x8 ;  /* 0x000000000008781c */ /* 0x000fc80000703070 */
[----:B------:R-:W-:-:S13]  /*1100*/  ISETP.EQ.OR P0, PT, R24, R27, !P0 ;  /* 0x0000001b1800720c */ /* 0x000fda0004702670 */
[----:B------:R-:W-:Y:S05]  /*1110*/  @P0 BRA `(.L_x_37) ;  /* 0x0000000000540947 */ /* 0x000fea0003800000 */
[----:B------:R-:W0:Y:S01]  /*1120*/  LDC R0, c[0x0][0x398] ;  /* 0x0000e600ff007b82 */ /* 0x000e220000000800 */
[----:B------:R-:W-:Y:S01]  /*1130*/  MOV R2, 0xb8 ;  /* 0x000000b800027802 */ /* 0x000fe20000000f00 */
[----:B------:R-:W-:Y:S01]  /*1140*/  IMAD.MOV.U32 R16, RZ, RZ, R24 ;  /* 0x000000ffff107224 */ /* 0x000fe200078e0018 */
[----:B------:R-:W1:Y:S01]  /*1150*/  LDCU.64 UR4, c[0x4][0x80] ;  /* 0x01001000ff0477ac */ /* 0x000e620008000a00 */
[----:B------:R-:W-:Y:S01]  /*1160*/  MOV R6, R29 ;  /* 0x0000001d00067202 */ /* 0x000fe20000000f00 */
[----:B------:R-:W-:Y:S02]  /*1170*/  IMAD.MOV.U32 R7, RZ, RZ, R28 ;  /* 0x000000ffff077224 */ /* 0x000fe400078e001c */
[----:B------:R2:W-:Y:S01]  /*1180*/  STL.64 [R1], R16 ;  /* 0x0000001001007387 */ /* 0x0005e20000100a00 */
[----:B------:R-:W3:Y:S01]  /*1190*/  LDC.64 R2, c[0x4][R2] ;  /* 0x0100000002027b82 */ /* 0x000ee20000000a00 */
[----:B------:R-:W-:Y:S02]  /*11a0*/  VIADD R19, R19, 0x1 ;  /* 0x0000000113137836 */ /* 0x000fe40000000000 */
[----:B-1----:R-:W-:-:S02]  /*11b0*/  IMAD.U32 R4, RZ, RZ, UR4 ;  /* 0x00000004ff047e24 */ /* 0x002fc4000f8e00ff */
[----:B------:R-:W-:Y:S01]  /*11c0*/  IMAD.U32 R5, RZ, RZ, UR5 ;  /* 0x00000005ff057e24 */ /* 0x000fe2000f8e00ff */
[----:B0-----:R2:W-:Y:S06]  /*11d0*/  STL [R1+0x8], R0 ;  /* 0x0000080001007387 */ /* 0x0015ec0000100800 */
[----:B------:R-:W-:-:S07]  /*11e0*/  LEPC R20, `(.L_x_38) ;  /* 0x000000001014794e */ /* 0x000fce0000000000 */
[----:B--23--:R-:W-:Y:S05]  /*11f0*/  CALL.ABS.NOINC R2 ;  /* 0x0000000002007343 */ /* 0x00cfea0003c00000 */
.L_x_38:
[----:B------:R-:W-:Y:S01]  /*1200*/  IMAD.MOV.U32 R5, RZ, RZ, -0x1 ;  /* 0xffffffffff057424 */ /* 0x000fe200078e00ff */
[----:B------:R-:W-:Y:S01]  /*1210*/  MOV R27, R17 ;  /* 0x00000011001b7202 */ /* 0x000fe20000000f00 */
[----:B------:R-:W-:Y:S01]  /*1220*/  IMAD.MOV.U32 R26, RZ, RZ, R24 ;  /* 0x000000ffff1a7224 */ /* 0x000fe200078e0018 */
[----:B------:R-:W-:Y:S02]  /*1230*/  PRMT R2, RZ, 0x7610, R2 ;  /* 0x00007610ff027816 */ /* 0x000fe40000000002 */
[----:B------:R1:W-:Y:S01]  /*1240*/  STG.E desc[UR36][R22.64], R5 ;  /* 0x0000000516007986 */ /* 0x0003e2000c101924 */
[----:B------:R-:W-:Y:S01]  /*1250*/  PRMT R3, RZ, 0x7610, R3 ;  /* 0x00007610ff037816 */ /* 0x000fe20000000003 */
[----:B------:R-:W-:Y:S06]  /*1260*/  BRA `(.L_x_32) ;  /* 0x0000000000c07947 */ /* 0x000fec0003800000 */
.L_x_37:
[----:B------:R-:W0:Y:S01]  /*1270*/  LDC.64 R2, c[0x0][0x390] ;  /* 0x0000e400ff027b82 */ /* 0x000e220000000a00 */
[----:B------:R-:W-:Y:S01]  /*1280*/  MOV R16, 0xb8 ;  /* 0x000000b800107802 */ /* 0x000fe20000000f00 */
[----:B------:R-:W1:Y:S01]  /*1290*/  LDCU.64 UR4, c[0x4][0x88] ;  /* 0x01001100ff0477ac */ /* 0x000e620008000a00 */
[----:B0-----:R-:W2:Y:S05]  /*12a0*/  LDG.E R2, desc[UR36][R2.64] ;  /* 0x0000002402027981 */ /* 0x001eaa000c1e1900 */
[----:B------:R0:W3:Y:S01]  /*12b0*/  LDC.64 R8, c[0x4][R16] ;  /* 0x0100000010087b82 */ /* 0x0000e20000000a00 */
[----:B-1----:R-:W-:Y:S01]  /*12c0*/  IMAD.U32 R4, RZ, RZ, UR4 ;  /* 0x00000004ff047e24 */ /* 0x002fe2000f8e00ff */
[----:B------:R-:W-:Y:S01]  /*12d0*/  MOV R6, R29 ;  /* 0x0000001d00067202 */ /* 0x000fe20000000f00 */
[----:B------:R-:W-:-:S02]  /*12e0*/  IMAD.U32 R5, RZ, RZ, UR5 ;  /* 0x00000005ff057e24 */ /* 0x000fc4000f8e00ff */
[----:B------:R-:W-:Y:S01]  /*12f0*/  IMAD.MOV.U32 R7, RZ, RZ, R28 ;  /* 0x000000ffff077224 */ /* 0x000fe200078e001c */
[----:B--23--:R0:W-:Y:S06]  /*1300*/  STL [R1], R2 ;  /* 0x0000000201007387 */ /* 0x00c1ec0000100800 */
[----:B------:R-:W-:-:S07]  /*1310*/  LEPC R20, `(.L_x_39) ;  /* 0x000000001014794e */ /* 0x000fce0000000000 */
[----:B0-----:R-:W-:Y:S05]  /*1320*/  CALL.ABS.NOINC R8 ;  /* 0x0000000008007343 */ /* 0x001fea0003c00000 */
.L_x_39:
[----:B------:R-:W0:Y:S01]  /*1330*/  LDC R0, c[0x0][0x398] ;  /* 0x0000e600ff007b82 */ /* 0x000e220000000800 */
[----:B------:R-:W1:Y:S01]  /*1340*/  LDCU.64 UR4, c[0x4][0x90] ;  /* 0x01001200ff0477ac */ /* 0x000e620008000a00 */
[----:B------:R-:W-:Y:S01]  /*1350*/  MOV R6, R29 ;  /* 0x0000001d00067202 */ /* 0x000fe20000000f00 */
[----:B------:R-:W-:-:S05]  /*1360*/  IMAD.MOV.U32 R7, RZ, RZ, R28 ;  /* 0x000000ffff077224 */ /* 0x000fca00078e001c */
[----:B------:R2:W3:Y:S01]  /*1370*/  LDC.64 R2, c[0x4][R16] ;  /* 0x0100000010027b82 */ /* 0x0004e20000000a00 */
[----:B-1----:R-:W-:Y:S02]  /*1380*/  IMAD.U32 R4, RZ, RZ, UR4 ;  /* 0x00000004ff047e24 */ /* 0x002fe4000f8e00ff */
[----:B------:R-:W-:Y:S01]  /*1390*/  IMAD.U32 R5, RZ, RZ, UR5 ;  /* 0x00000005ff057e24 */ /* 0x000fe2000f8e00ff */
[----:B0-----:R2:W-:Y:S06]  /*13a0*/  STL [R1], R0 ;  /* 0x0000000001007387 */ /* 0x0015ec0000100800 */
[----:B------:R-:W-:-:S07]  /*13b0*/  LEPC R20, `(.L_x_40) ;  /* 0x000000001014794e */ /* 0x000fce0000000000 */
[----:B--23--:R-:W-:Y:S05]  /*13c0*/  CALL.ABS.NOINC R2 ;  /* 0x0000000002007343 */ /* 0x00cfea0003c00000 */
.L_x_40:
[----:B------:R-:W-:Y:S01]  /*13d0*/  ISETP.GE.AND P0, PT, R19, 0x1, PT ;  /* 0x000000011300780c */ /* 0x000fe20003f06270 */
[----:B------:R-:W-:Y:S01]  /*13e0*/  BSSY.RECONVERGENT B0, `(.L_x_41) ;  /* 0x000000d000007945 */ /* 0x000fe20003800200 */
[----:B------:R-:W-:Y:S01]  /*13f0*/  MOV R0, 0xb8 ;  /* 0x000000b800007802 */ /* 0x000fe20000000f00 */
[----:B------:R-:W-:Y:S01]  /*1400*/  IMAD.MOV.U32 R18, RZ, RZ, R17 ;  /* 0x000000ffff127224 */ /* 0x000fe200078e0011 */
[----:B------:R-:W-:-:S09]  /*1410*/  PRMT R2, RZ, 0x7610, R2 ;  /* 0x00007610ff027816 */ /* 0x000fd20000000002 */
[----:B------:R-:W-:Y:S05]  /*1420*/  @!P0 BRA `(.L_x_42) ;  /* 0x0000000000208947 */ /* 0x000fea0003800000 */
[----:B------:R-:W0:Y:S01]  /*1430*/  S2R R2, SR_LANEID ;  /* 0x0000000000027919 */ /* 0x000e220000000000 */
[----:B------:R-:W1:Y:S01]  /*1440*/  LDC.64 R4, c[0x0][0x390] ;  /* 0x0000e400ff047b82 */ /* 0x000e620000000a00 */
[----:B------:R-:W-:Y:S02]  /*1450*/  VOTEU.ANY UR4, UPT, PT ;  /* 0x0000000000047886 */ /* 0x000fe400038e0100 */
[----:B------:R-:W-:Y:S02]  /*1460*/  UFLO.U32 UR5, UR4 ;  /* 0x00000004000572bd */ /* 0x000fe400080e0000 */
[----:B------:R-:W1:Y:S04]  /*1470*/  POPC R3, UR4 ;  /* 0x0000000400037d09 */ /* 0x000e680008000000 */
[----:B0-----:R-:W-:-:S13]  /*1480*/  ISETP.EQ.U32.AND P0, PT, R2, UR5, PT ;  /* 0x0000000502007c0c */ /* 0x001fda000bf02070 */
[----:B-1----:R0:W-:Y:S01]  /*1490*/  @P0 REDG.E.ADD.STRONG.GPU desc[UR36][R4.64], R3 ;  /* 0x000000030400098e */ /* 0x0021e2000c12e124 */
[----:B------:R-:W-:-:S07]  /*14a0*/  IMAD.MOV.U32 R2, RZ, RZ, 0x1 ;  /* 0x00000001ff027424 */ /* 0x000fce00078e00ff */
.L_x_42:
[----:B------:R-:W-:Y:S05]  /*14b0*/  BSYNC.RECONVERGENT B0 ;  /* 0x0000000000007941 */ /* 0x000fea0003800200 */
.L_x_41:
[----:B------:R1:W-:Y:S01]  /*14c0*/  STL.64 [R1], R18 ;  /* 0x0000001201007387 */ /* 0x0003e20000100a00 */
[----:B------:R1:W2:Y:S01]  /*14d0*/  LDC.64 R8, c[0x4][R0] ;  /* 0x0100000000087b82 */ /* 0x0002a20000000a00 */
[----:B------:R-:W0:Y:S01]  /*14e0*/  LDCU.64 UR4, c[0x4][0x98] ;  /* 0x01001300ff0477ac */ /* 0x000e220008000a00 */
[----:B------:R-:W-:Y:S02]  /*14f0*/  IMAD.MOV.U32 R6, RZ, RZ, R29 ;  /* 0x000000ffff067224 */ /* 0x000fe400078e001d */
[----:B------:R-:W-:Y:S01]  /*1500*/  IMAD.MOV.U32 R7, RZ, RZ, R28 ;  /* 0x000000ffff077224 */ /* 0x000fe200078e001c */
[----:B0-----:R-:W-:Y:S01]  /*1510*/  MOV R4, UR4 ;  /* 0x0000000400047c02 */ /* 0x001fe20008000f00 */
[----:B-1----:R-:W-:-:S07]  /*1520*/  IMAD.U32 R5, RZ, RZ, UR5 ;  /* 0x00000005ff057e24 */ /* 0x002fce000f8e00ff */
[----:B------:R-:W-:-:S07]  /*1530*/  LEPC R20, `(.L_x_43) ;  /* 0x000000001014794e */ /* 0x000fce0000000000 */
[----:B--2---:R-:W-:Y:S05]  /*1540*/  CALL.ABS.NOINC R8 ;  /* 0x0000000008007343 */ /* 0x004fea0003c00000 */
.L_x_43:
[----:B------:R-:W-:Y:S02]  /*1550*/  HFMA2 R3, -RZ, RZ, 0, 5.9604644775390625e-08 ;  /* 0x00000001ff037431 */ /* 0x000fe400000001ff */
[----:B------:R-:W-:-:S07]  /*1560*/  IMAD.MOV.U32 R26, RZ, RZ, R17 ;  /* 0x000000ffff1a7224 */ /* 0x000fce00078e0011 */
.L_x_32:
[----:B------:R-:W-:Y:S05]  /*1570*/  BSYNC.RECONVERGENT B6 ;  /* 0x0000000000067941 */ /* 0x000fea0003800200 */
.L_x_28:
[----:B------:R-:W-:Y:S02]  /*1580*/  LOP3.LUT R3, R3, R2, RZ, 0xfc, !PT ;  /* 0x0000000203037212 */ /* 0x000fe400078efcff */
[----:B------:R-:W-:Y:S02]  /*1590*/  ISETP.LT.AND P1, PT, R26, R31, PT ;  /* 0x0000001f1a00720c */ /* 0x000fe40003f21270 */
[----:B------:R-:W-:-:S04]  /*15a0*/  PRMT R0, R3, 0x9910, RZ ;  /* 0x0000991003007816 */ /* 0x000fc800000000ff */
[----:B------:R-:W-:-:S13]  /*15b0*/  ISETP.NE.AND P0, PT, R0, RZ, PT ;  /* 0x000000ff0000720c */ /* 0x000fda0003f05270 */
[----:B------:R-:W-:Y:S05]  /*15c0*/  @!P0 BRA P1, `(.L_x_44) ;  /* 0xffffffec00cc8947 */ /* 0x000fea000083ffff */
[----:B------:R-:W-:Y:S05]  /*15d0*/  BSYNC B7 ;  /* 0x0000000000077941 */ /* 0x000fea0003800000 */
.L_x_24:
[----:B------:R-:W3:Y:S01]  /*15e0*/  LDC.64 R8, c[0x0][0x3a0] ;  /* 0x0000e800ff087b82 */ /* 0x000ee20000000a00 */
[----:B------:R-:W-:Y:S01]  /*15f0*/  LOP3.LUT R0, R2, 0xffff, RZ, 0xc0, !PT ;  /* 0x0000ffff02007812 */ /* 0x000fe200078ec0ff */
[----:B------:R-:W4:Y:S01]  /*1600*/  LDCU.64 UR4, c[0x4][0xa0] ;  /* 0x01001400ff0477ac */ /* 0x000f220008000a00 */
[----:B------:R-:W-:Y:S01]  /*1610*/  MOV R16, 0xb8 ;  /* 0x000000b800107802 */ /* 0x000fe20000000f00 */
[----:B------:R-:W-:Y:S01]  /*1620*/  IMAD.MOV.U32 R7, RZ, RZ, R28 ;  /* 0x000000ffff077224 */ /* 0x000fe200078e001c */
[----:B------:R-:W-:Y:S01]  /*1630*/  MOV R6, R29 ;  /* 0x0000001d00067202 */ /* 0x000fe20000000f00 */
[----:B------:R0:W-:Y:S02]  /*1640*/  STL [R1], R0 ;  /* 0x0000000001007387 */ /* 0x0001e40000100800 */
[----:B------:R0:W3:Y:S01]  /*1650*/  LDC.64 R10, c[0x4][R16] ;  /* 0x01000000100a7b82 */ /* 0x0000e20000000a00 */
[----:B----4-:R-:W-:Y:S02]  /*1660*/  IMAD.U32 R4, RZ, RZ, UR4 ;  /* 0x00000004ff047e24 */ /* 0x010fe4000f8e00ff */
[----:B012---:R-:W-:Y:S01]  /*1670*/  IMAD.U32 R5, RZ, RZ, UR5 ;  /* 0x00000005ff057e24 */ /* 0x007fe2000f8e00ff */
[----:B---3--:R0:W-:Y:S06]  /*1680*/  STG.E.U8 desc[UR36][R8.64], R2 ;  /* 0x0000000208007986 */ /* 0x0081ec000c101124 */
[----:B------:R-:W-:-:S07]  /*1690*/  LEPC R20, `(.L_x_45) ;  /* 0x000000001014794e */ /* 0x000fce0000000000 */
[----:B0-----:R-:W-:Y:S05]  /*16a0*/  CALL.ABS.NOINC R10 ;  /* 0x000000000a007343 */ /* 0x001fea0003c00000 */
.L_x_45:
[----:B------:R-:W0:Y:S01]  /*16b0*/  LDC.64 R2, c[0x0][0x390] ;  /* 0x0000e400ff027b82 */ /* 0x000e220000000a00 */
[----:B------:R-:W1:Y:S01]  /*16c0*/  LDCU.64 UR4, c[0x4][0xa8] ;  /* 0x01001500ff0477ac */ /* 0x000e620008000a00 */
[----:B0-----:R-:W2:Y:S06]  /*16d0*/  LDG.E R0, desc[UR36][R2.64] ;  /* 0x0000002402007981 */ /* 0x001eac000c1e1900 */
        /* <DEDUP_REMOVED lines=8> */
.L_x_46:
[----:B------:R-:W0:Y:S02]  /*1760*/  LDC.64 R2, c[0x0][0x390] ;  /* 0x0000e400ff027b82 */ /* 0x000e240000000a00 */
[----:B0-----:R-:W2:Y:S02]  /*1770*/  LDG.E R2, desc[UR36][R2.64] ;  /* 0x0000002402027981 */ /* 0x001ea4000c1e1900 */
[----:B--2---:R-:W-:-:S13]  /*1780*/  ISETP.GE.AND P0, PT, R2, 0x1, PT ;  /* 0x000000010200780c */ /* 0x004fda0003f06270 */
[----:B------:R-:W-:Y:S05]  /*1790*/  @!P0 BRA `(.L_x_22) ;  /* 0x00000000003c8947 */ /* 0x000fea0003800000 */
[----:B------:R-:W0:Y:S01]  /*17a0*/  LDC R0, c[0x0][0x398] ;  /* 0x0000e600ff007b82 */ /* 0x000e220000000800 */
[----:B------:R-:W1:Y:S01]  /*17b0*/  LDCU.64 UR4, c[0x4][0xb0] ;  /* 0x01001600ff0477ac */ /* 0x000e620008000a00 */
[----:B------:R-:W-:Y:S01]  /*17c0*/  MOV R6, R29 ;  /* 0x0000001d00067202 */ /* 0x000fe20000000f00 */
[----:B------:R-:W-:-:S05]  /*17d0*/  IMAD.MOV.U32 R7, RZ, RZ, R28 ;  /* 0x000000ffff077224 */ /* 0x000fca00078e001c */
[----:B------:R-:W2:Y:S01]  /*17e0*/  LDC.64 R16, c[0x4][R16] ;  /* 0x0100000010107b82 */ /* 0x000ea20000000a00 */
[----:B-1----:R-:W-:Y:S02]  /*17f0*/  IMAD.U32 R4, RZ, RZ, UR4 ;  /* 0x00000004ff047e24 */ /* 0x002fe4000f8e00ff */
[----:B------:R-:W-:Y:S01]  /*1800*/  IMAD.U32 R5, RZ, RZ, UR5 ;  /* 0x00000005ff057e24 */ /* 0x000fe2000f8e00ff */
[----:B0-----:R0:W-:Y:S06]  /*1810*/  STL [R1], R0 ;  /* 0x0000000001007387 */ /* 0x0011ec0000100800 */
[----:B------:R-:W-:-:S07]  /*1820*/  LEPC R20, `(.L_x_47) ;  /* 0x000000001014794e */ /* 0x000fce0000000000 */
[----:B0-2---:R-:W-:Y:S05]  /*1830*/  CALL.ABS.NOINC R16 ;  /* 0x0000000010007343 */ /* 0x005fea0003c00000 */
.L_x_47:
[----:B------:R-:W0:Y:S01]  /*1840*/  LDC R5, c[0x0][0x398] ;  /* 0x0000e600ff057b82 */ /* 0x000e220000000800 */
[----:B------:R-:W-:-:S07]  /*1850*/  IMAD.MOV.U32 R7, RZ, RZ, -0x1 ;  /* 0xffffffffff077424 */ /* 0x000fce00078e00ff */
[----:B------:R-:W0:Y:S02]  /*1860*/  LDC.64 R2, c[0x0][0x380] ;  /* 0x0000e000ff027b82 */ /* 0x000e240000000a00 */
[----:B0-----:R-:W-:-:S05]  /*1870*/  IMAD.WIDE R2, R5, 0x4, R2 ;  /* 0x0000000405027825 */ /* 0x001fca00078e0202 */
[----:B------:R0:W-:Y:S02]  /*1880*/  STG.E desc[UR36][R2.64], R7 ;  /* 0x0000000702007986 */ /* 0x0001e4000c101924 */
.L_x_22:
[----:B------:R-:W-:Y:S05]  /*1890*/  WARPSYNC.ALL ;  /* 0x0000000000007948 */ /* 0x000fea0003800000 */
[----:B------:R-:W-:Y:S06]  /*18a0*/  BAR.SYNC.DEFER_BLOCKING 0x0 ;  /* 0x0000000000007b1d */ /* 0x000fec0000010000 */
[----:B------:R-:W-:Y:S05]  /*18b0*/  EXIT ;  /* 0x000000000000794d */ /* 0x000fea0003800000 */
.L_x_48:
        /* <DEDUP_REMOVED lines=12> */
.L_x_87:


//--------------------- .text._Z26kernelReemplazarPosicionesPiiiiiS_ --------------------------
	.section	.text._Z26kernelReemplazarPosicionesPiiiiiS_,"ax",@progbits
	.align	128
        .global         _Z26kernelReemplazarPosicionesPiiiiiS_
        .type           _Z26kernelReemplazarPosicionesPiiiiiS_,@function
        .size           _Z26kernelReemplazarPosicionesPiiiiiS_,(.L_x_88 - _Z26kernelReemplazarPosicionesPiiiiiS_)
        .other          _Z26kernelReemplazarPosicionesPiiiiiS_,@"STO_CUDA_ENTRY STV_DEFAULT"
_Z26kernelReemplazarPosicionesPiiiiiS_:
.text._Z26kernelReemplazarPosicionesPiiiiiS_:
[----:B------:R-:W0:Y:S01]  /*0000*/  LDC R1, c[0x0][0x37c] ;  /* 0x0000df00ff017b82 */ /* 0x000e220000000800 */
[----:B------:R-:W1:Y:S07]  /*0010*/  S2R R9, SR_TID.X ;  /* 0x0000000000097919 */ /* 0x000e6e0000002100 */
[----:B------:R-:W2:Y:S01]  /*0020*/  LDC.64 R4, c[0x0][0x388] ;  /* 0x0000e200ff047b82 */ /* 0x000ea20000000a00 */
[----:B------:R-:W3:Y:S01]  /*0030*/  LDCU.64 UR6, c[0x0][0x358] ;  /* 0x00006b00ff0677ac */ /* 0x000ee20008000a00 */
[----:B0-----:R-:W-:Y:S01]  /*0040*/  VIADD R1, R1, 0xffffffd0 ;  /* 0xffffffd001017836 */ /* 0x001fe20000000000 */
[----:B------:R-:W0:Y:S05]  /*0050*/  S2R R8, SR_TID.Y ;  /* 0x0000000000087919 */ /* 0x000e2a0000002200 */
[----:B------:R-:W1:Y:S08]  /*0060*/  LDC R0, c[0x0][0x360] ;  /* 0x0000d800ff007b82 */ /* 0x000e700000000800 */
[----:B------:R-:W1:Y:S08]  /*0070*/  S2UR UR4, SR_CTAID.X ;  /* 0x00000000000479c3 */ /* 0x000e700000002500 */
[----:B------:R-:W0:Y:S01]  /*0080*/  S2UR UR5, SR_CTAID.Y ;  /* 0x00000000000579c3 */ /* 0x000e220000002600 */
[----:B--2---:R-:W-:-:S07]  /*0090*/  ISETP.GT.AND P0, PT, R5, R4, PT ;  /* 0x000000040500720c */ /* 0x004fce0003f04270 */
[----:B------:R-:W0:Y:S08]  /*00a0*/  LDC R11, c[0x0][0x364] ;  /* 0x0000d900ff0b7b82 */ /* 0x000e300000000800 */
[----:B------:R-:W2:Y:S01]  /*00b0*/  LDC.64 R6, c[0x0][0x380] ;  /* 0x0000e000ff067b82 */ /* 0x000ea20000000a00 */
[----:B-1----:R-:W-:-:S07]  /*00c0*/  IMAD R0, R0, UR4, R9 ;  /* 0x0000000400007c24 */ /* 0x002fce000f8e0209 */
[----:B------:R-:W3:Y:S01]  /*00d0*/  LDC.64 R2, c[0x0][0x398] ;  /* 0x0000e600ff027b82 */ /* 0x000ee20000000a00 */
[----:B0-----:R-:W-:-:S04]  /*00e0*/  IMAD R11, R11, UR5, R8 ;  /* 0x000000050b0b7c24 */ /* 0x001fc8000f8e0208 */
[----:B------:R-:W-:Y:S02]  /*00f0*/  IMAD R12, R0, R4, R11 ;  /* 0x00000004000c7224 */ /* 0x000fe400078e020b */
[----:B------:R-:W-:-:S04]  /*0100*/  @P0 IMAD R12, R11, R5, R0 ;  /* 0x000000050b0c0224 */ /* 0x000fc800078e0200 */
[----:B--2---:R-:W-:Y:S01]  /*0110*/  IMAD.WIDE R8, R12, 0x4, R6 ;  /* 0x000000040c087825 */ /* 0x004fe200078e0206 */
[----:B---3--:R0:W-:Y:S04]  /*0120*/  STG.E desc[UR6][R2.64], RZ ;  /* 0x000000ff02007986 */ /* 0x0081e8000c101906 */
[----:B------:R-:W2:Y:S01]  /*0130*/  LDG.E R10, desc[UR6][R8.64] ;  /* 0x00000006080a7981 */ /* 0x000ea2000c1e1900 */
[----:B------:R-:W-:-:S04]  /*0140*/  ISETP.GE.AND P0, PT, R0, R5, PT ;  /* 0x000000050000720c */ /* 0x000fc80003f06270 */
[----:B------:R-:W-:-:S04]  /*0150*/  ISETP.GE.OR P0, PT, R11, R4, P0 ;  /* 0x000000040b00720c */ /* 0x000fc80000706670 */
[----:B--2---:R-:W-:-:S13]  /*0160*/  ISETP.NE.OR P0, PT, R10, -0x1, P0 ;  /* 0xffffffff0a00780c */ /* 0x004fda0000705670 */
[----:B0-----:R-:W-:Y:S05]  /*0170*/  @P0 EXIT ;  /* 0x000000000000094d */ /* 0x001fea0003800000 */
[----:B------:R-:W-:-:S04]  /*0180*/  IMAD.IADD R11, R12, 0x1, -R5 ;  /* 0x000000010c0b7824 */ /* 0x000fc800078e0a05 */
[----:B------:R-:W-:-:S05]  /*0190*/  IMAD.WIDE R6, R11, 0x4, R6 ;  /* 0x000000040b067825 */ /* 0x000fca00078e0206 */
[----:B------:R-:W2:Y:S01]  /*01a0*/  LDG.E R11, desc[UR6][R6.64] ;  /* 0x00000006060b7981 */ /* 0x000ea2000c1e1900 */
[----:B------:R-:W-:-:S04]  /*01b0*/  IABS R13, R5 ;  /* 0x00000005000d7213 */ /* 0x000fc80000000000 */
[----:B------:R-:W0:Y:S08]  /*01c0*/  I2F.RP R0, R13 ;  /* 0x0000000d00007306 */ /* 0x000e300000209400 */
[----:B0-----:R-:W0:Y:S02]  /*01d0*/  MUFU.RCP R0, R0 ;  /* 0x0000000000007308 */ /* 0x001e240000001000 */
[----:B0-----:R-:W-:-:S06]  /*01e0*/  VIADD R14, R0, 0xffffffe ;  /* 0x0ffffffe000e7836 */ /* 0x001fcc0000000000 */
[----:B------:R0:W1:Y:S02]  /*01f0*/  F2I.FTZ.U32.TRUNC.NTZ R15, R14 ;  /* 0x0000000e000f7305 */ /* 0x000064000021f000 */
[----:B0-----:R-:W-:Y:S02]  /*0200*/  IMAD.MOV.U32 R14, RZ, RZ, RZ ;  /* 0x000000ffff0e7224 */ /* 0x001fe400078e00ff */
[----:B-1----:R-:W-:-:S04]  /*0210*/  IMAD.MOV R10, RZ, RZ, -R15 ;  /* 0x000000ffff0a7224 */ /* 0x002fc800078e0a0f */
[----:B------:R-:W-:Y:S01]  /*0220*/  IMAD R17, R10, R13, RZ ;  /* 0x0000000d0a117224 */ /* 0x000fe200078e02ff */
[----:B------:R-:W-:-:S03]  /*0230*/  IABS R10, R12 ;  /* 0x0000000c000a7213 */ /* 0x000fc60000000000 */
[----:B------:R-:W-:-:S06]  /*0240*/  IMAD.HI.U32 R15, R15, R17, R14 ;  /* 0x000000110f0f7227 */ /* 0x000fcc00078e000e */
[----:B------:R-:W-:-:S04]  /*0250*/  IMAD.HI.U32 R15, R15, R10, RZ ;  /* 0x0000000a0f0f7227 */ /* 0x000fc800078e00ff */
[----:B------:R-:W-:-:S04]  /*0260*/  IMAD.MOV R0, RZ, RZ, -R15 ;  /* 0x000000ffff007224 */ /* 0x000fc800078e0a0f */
[----:B------:R-:W-:-:S05]  /*0270*/  IMAD R0, R13, R0, R10 ;  /* 0x000000000d007224 */ /* 0x000fca00078e020a */
[----:B------:R-:W-:-:S13]  /*0280*/  ISETP.GT.U32.AND P1, PT, R13, R0, PT ;  /* 0x000000000d00720c */ /* 0x000fda0003f24070 */
[----:B------:R-:W-:Y:S02]  /*0290*/  @!P1 IMAD.IADD R0, R0, 0x1, -R13 ;  /* 0x0000000100009824 */ /* 0x000fe400078e0a0d */
[----:B------:R-:W-:Y:S01]  /*02a0*/  @!P1 VIADD R15, R15, 0x1 ;  /* 0x000000010f0f9836 */ /* 0x000fe20000000000 */
[----:B------:R-:W-:Y:S02]  /*02b0*/  ISETP.NE.AND P1, PT, R5, RZ, PT ;  /* 0x000000ff0500720c */ /* 0x000fe40003f25270 */
[----:B------:R-:W-:Y:S02]  /*02c0*/  ISETP.GE.U32.AND P0, PT, R0, R13, PT ;  /* 0x0000000d0000720c */ /* 0x000fe40003f06070 */
[----:B------:R-:W-:-:S04]  /*02d0*/  LOP3.LUT R0, R12, R5, RZ, 0x3c, !PT ;  /* 0x000000050c007212 */ /* 0x000fc800078e3cff */
[----:B------:R-:W-:-:S07]  /*02e0*/  ISETP.GE.AND P2, PT, R0, RZ, PT ;  /* 0x000000ff0000720c */ /* 0x000fce0003f46270 */
[----:B------:R-:W-:-:S06]  /*02f0*/  @P0 VIADD R15, R15, 0x1 ;  /* 0x000000010f0f0836 */ /* 0x000fcc0000000000 */
[----:B------:R-:W-:Y:S01]  /*0300*/  @!P2 IMAD.MOV R15, RZ, RZ, -R15 ;  /* 0x000000ffff0fa224 */ /* 0x000fe200078e0a0f */
[----:B------:R-:W-:-:S04]  /*0310*/  @!P1 LOP3.LUT R15, RZ, R5, RZ, 0x33, !PT ;  /* 0x00000005ff0f9212 */ /* 0x000fc800078e33ff */
[----:B------:R-:W-:-:S04]  /*0320*/  ISETP.GT.AND P0, PT, R15, R4, PT ;  /* 0x000000040f00720c */ /* 0x000fc80003f04270 */
[----:B------:R-:W-:-:S04]  /*0330*/  ISETP.LT.OR P0, PT, R15, 0x1, P0 ;  /* 0x000000010f00780c */ /* 0x000fc80000701670 */
[C---:B--2---:R-:W-:Y:S02]  /*0340*/  ISETP.EQ.OR P0, PT, R11.reuse, -0x1, P0 ;  /* 0xffffffff0b00780c */ /* 0x044fe40000702670 */
[----:B------:R-:W-:-:S11]  /*0350*/  ISETP.NE.AND P1, PT, R11, -0x1, PT ;  /* 0xffffffff0b00780c */ /* 0x000fd60003f25270 */
[----:B------:R-:W-:Y:S05]  /*0360*/  @P0 BRA `(.L_x_49) ;  /* 0x0000000000280947 */ /* 0x000fea0003800000 */
[----:B------:R-:W0:Y:S01]  /*0370*/  S2R R0, SR_LANEID ;  /* 0x0000000000007919 */ /* 0x000e220000000000 */
[----:B------:R-:W-:Y:S01]  /*0380*/  VOTEU.ANY UR4, UPT, PT ;  /* 0x0000000000047886 */ /* 0x000fe200038e0100 */
[----:B------:R-:W-:Y:S01]  /*0390*/  IMAD.MOV.U32 R13, RZ, RZ, -0x1 ;  /* 0xffffffffff0d7424 */ /* 0x000fe200078e00ff */
[----:B------:R-:W-:Y:S02]  /*03a0*/  UFLO.U32 UR5, UR4 ;  /* 0x00000004000572bd */ /* 0x000fe400080e0000 */
[----:B------:R-:W1:Y:S01]  /*03b0*/  POPC R5, UR4 ;  /* 0x0000000400057d09 */ /* 0x000e620008000000 */
[----:B------:R-:W-:Y:S04]  /*03c0*/  STG.E desc[UR6][R8.64], R11 ;  /* 0x0000000b08007986 */ /* 0x000fe8000c101906 */
[----:B------:R-:W-:Y:S01]  /*03d0*/  STG.E desc[UR6][R6.64], R13 ;  /* 0x0000000d06007986 */ /* 0x000fe2000c101906 */
[----:B0-----:R-:W-:-:S13]  /*03e0*/  ISETP.EQ.U32.AND P0, PT, R0, UR5, PT ;  /* 0x0000000500007c0c */ /* 0x001fda000bf02070 */
[----:B-1----:R-:W-:Y:S01]  /*03f0*/  @P0 REDG.E.ADD.STRONG.GPU desc[UR6][R2.64], R5 ;  /* 0x000000050200098e */ /* 0x002fe2000c12e106 */
[----:B------:R-:W-:Y:S05]  /*0400*/  EXIT ;  /* 0x000000000000794d */ /* 0x000fea0003800000 */
.L_x_49:
[----:B------:R-:W-:Y:S05]  /*0410*/  @!P1 EXIT ;  /* 0x000000000000994d */ /* 0x000fea0003800000 */
[----:B------:R-:W0:Y:S01]  /*0420*/  LDC R2, c[0x0][0x390] ;  /* 0x0000e400ff027b82 */ /* 0x000e220000000800 */
[----:B------:R-:W-:Y:S01]  /*0430*/  IMAD.MOV.U32 R11, RZ, RZ, -0x266e14b1 ;  /* 0xd991eb4fff0b7424 */ /* 0x000fe200078e00ff */
[----:B------:R-:W-:Y:S01]  /*0440*/  BSSY.RECONVERGENT B0, `(.L_x_50) ;  /* 0x000025a000007945 */ /* 0x000fe20003800200 */
        /* <DEDUP_REMOVED lines=16> */
[----:B------:R-:W-:-:S07]  /*0550*/  IMAD.MOV.U32 R13, RZ, RZ, RZ ;  /* 0x000000ffff0d7224 */ /* 0x000fce00078e00ff */
.L_x_60:
[----:B0-----:R-:W-:Y:S01]  /*0560*/  LOP3.LUT R2, R12, 0x3, RZ, 0xc0, !PT ;  /* 0x000000030c027812 */ /* 0x001fe200078ec0ff */
[----:B------:R-:W-:Y:S03]  /*0570*/  BSSY.RECONVERGENT B1, `(.L_x_52) ;  /* 0x0000240000017945 */ /* 0x000fe60003800200 */
[----:B------:R-:W-:-:S04]  /*0580*/  ISETP.NE.U32.AND P0, PT, R2, RZ, PT ;  /* 0x000000ff0200720c */ /* 0x000fc80003f05070 */
[----:B------:R-:W-:-:S13]  /*0590*/  ISETP.NE.AND.EX P0, PT, RZ, RZ, PT, P0 ;  /* 0x000000ffff00720c */ /* 0x000fda0003f05300 */
[----:B------:R-:W-:Y:S05]  /*05a0*/  @!P0 BRA `(.L_x_53) ;  /* 0x0000002000f08947 */ /* 0x000fea0003800000 */
[----:B------:R-:W0:Y:S01]  /*05b0*/  LDC.64 R10, c[0x4][RZ] ;  /* 0x01000000ff0a7b82 */ /* 0x000e220000000a00 */
[----:B------:R-:W-:Y:S02]  /*05c0*/  CS2R R2, SRZ ;  /* 0x0000000000027805 */ /* 0x000fe4000001ff00 */
[----:B------:R-:W-:Y:S02]  /*05d0*/  CS2R R4, SRZ ;  /* 0x0000000000047805 */ /* 0x000fe4000001ff00 */
[----:B------:R-:W-:Y:S01]  /*05e0*/  CS2R R6, SRZ ;  /* 0x0000000000067805 */ /* 0x000fe2000001ff00 */
[----:B0-----:R-:W-:-:S07]  /*05f0*/  IMAD.WIDE.U32 R10, R13, 0xc80, R10 ;  /* 0x00000c800d0a7825 */ /* 0x001fce00078e000a */
.L_x_55:
[----:B------:R-:W-:-:S06]  /*0600*/  IMAD R16, R2, 0x4, R1 ;  /* 0x0000000402107824 */ /* 0x000fcc00078e0201 */
[----:B------:R-:W5:Y:S01]  /*0610*/  LDL R16, [R16+0x4] ;  /* 0x0000040010107983 */ /* 0x000f620000100800 */
[----:B------:R-:W-:-:S05]  /*0620*/  UMOV UR4, URZ ;  /* 0x000000ff00047c82 */ /* 0x000fca0008000000 */
.L_x_54:
[----:B-----5:R-:W-:Y:S01]  /*0630*/  SHF.R.U32.HI R21, RZ, UR4, R16 ;  /* 0x00000004ff157c19 */ /* 0x020fe20008011610 */
[----:B------:R-:W-:-:S03]  /*0640*/  IMAD.SHL.U32 R14, R2, 0x20, RZ ;  /* 0x00000020020e7824 */ /* 0x000fc600078e00ff */
[----:B------:R-:W-:Y:S01]  /*0650*/  LOP3.LUT R15, R21, 0x1, RZ, 0xc0, !PT ;  /* 0x00000001150f7812 */ /* 0x000fe200078ec0ff */
[----:B------:R-:W-:-:S03]  /*0660*/  VIADD R14, R14, UR4 ;  /* 0x000000040e0e7c36 */ /* 0x000fc60008000000 */
        /* <DEDUP_REMOVED lines=104> */
[----:B------:R-:W-:Y:S02]  /*0cf0*/  @P0 LOP3.LUT R5, R5, R22, RZ, 0x3c, !PT ;  /* 0x0000001605050212 */ /* 0x000fe400078e3cff */
[----:B------:R-:W-:Y:S01]  /*0d00*/  LOP3.LUT P0, RZ, R21, 0x8000, RZ, 0xc0, !PT ;  /* 0x0000800015ff7812 */ /* 0x000fe2000780c0ff */
[----:B------:R-:W4:Y:S01]  /*0d10*/  @P2 LDG.E R22, desc[UR6][R14.64+0xd0] ;  /* 0x0000d0060e162981 */ /* 0x000f22000c1e1900 */
[----:B------:R-:W-:-:S03]  /*0d20*/  @P1 LOP3.LUT R3, R3, R24, RZ, 0x3c, !PT ;  /* 0x0000001803031212 */ /* 0x000fc600078e3cff */
[----:B------:R-:W4:Y:S01]  /*0d30*/  @P3 LDG.E R21, desc[UR6][R14.64+0xe0] ;  /* 0x0000e0060e153981 */ /* 0x000f22000c1e1900 */
[----:B------:R-:W-:-:S03]  /*0d40*/  @P1 LOP3.LUT R7, R7, R26, RZ, 0x3c, !PT ;  /* 0x0000001a07071212 */ /* 0x000fc600078e3cff */
[----:B------:R-:W4:Y:S01]  /*0d50*/  @P2 LDG.E R24, desc[UR6][R14.64+0xd8] ;  /* 0x0000d8060e182981 */ /* 0x000f22000c1e1900 */
[----:B------:R-:W-:-:S03]  /*0d60*/  @P1 LOP3.LUT R6, R6, R23, RZ, 0x3c, !PT ;  /* 0x0000001706061212 */ /* 0x000fc600078e3cff */
[----:B------:R-:W4:Y:S01]  /*0d70*/  @P3 LDG.E R26, desc[UR6][R14.64+0xdc] ;  /* 0x0000dc060e1a3981 */ /* 0x000f22000c1e1900 */
[----:B------:R-:W-:-:S03]  /*0d80*/  @P1 LOP3.LUT R5, R5, R28, RZ, 0x3c, !PT ;  /* 0x0000001c05051212 */ /* 0x000fc600078e3cff */
[----:B------:R-:W4:Y:S04]  /*0d90*/  @P3 LDG.E R28, desc[UR6][R14.64+0xe4] ;  /* 0x0000e4060e1c3981 */ /* 0x000f28000c1e1900 */
[----:B------:R-:W4:Y:S01]  /*0da0*/  @P3 LDG.E R23, desc[UR6][R14.64+0xe8] ;  /* 0x0000e8060e173981 */ /* 0x000f22000c1e1900 */
[----:B--2---:R-:W-:-:S03]  /*0db0*/  @P2 LOP3.LUT R3, R3, R18, RZ, 0x3c, !PT ;  /* 0x0000001203032212 */ /* 0x004fc600078e3cff */
[----:B------:R-:W2:Y:S01]  /*0dc0*/  @P4 LDG.E R18, desc[UR6][R14.64+0xf0] ;  /* 0x0000f0060e124981 */ /* 0x000ea2000c1e1900 */
[----:B---3--:R-:W-:Y:S02]  /*0dd0*/  @P2 LOP3.LUT R6, R6, R17, RZ, 0x3c, !PT ;  /* 0x0000001106062212 */ /* 0x008fe400078e3cff */
[----:B------:R-:W-:Y:S01]  /*0de0*/  @P1 LOP3.LUT R4, R4, R25, RZ, 0x3c, !PT ;  /* 0x0000001904041212 */ /* 0x000fe200078e3cff */
[----:B------:R-:W3:Y:S03]  /*0df0*/  @P5 LDG.E R17, desc[UR6][R14.64+0x110] ;  /* 0x000110060e115981 */ /* 0x000ee6000c1e1900 */
[----:B----4-:R-:W-:Y:S02]  /*0e00*/  @P2 LOP3.LUT R4, R4, R19, RZ, 0x3c, !PT ;  /* 0x0000001304042212 */ /* 0x010fe400078e3cff */
[----:B------:R-:W4:Y:S01]  /*0e10*/  @P4 LDG.E R19, desc[UR6][R14.64+0xf4] ;  /* 0x0000f4060e134981 */ /* 0x000f22000c1e1900 */
        /* <DEDUP_REMOVED lines=12> */
[----:B--2---:R-:W-:-:S03]  /*0ee0*/  @P4 LOP3.LUT R3, R3, R18, RZ, 0x3c, !PT ;  /* 0x0000001203034212 */ /* 0x004fc600078e3cff */
[----:B------:R-:W2:Y:S01]  /*0ef0*/  @P5 LDG.E R18, desc[UR6][R14.64+0x114] ;  /* 0x000114060e125981 */ /* 0x000ea2000c1e1900 */
[----:B------:R-:W-:-:S03]  /*0f00*/  @P3 LOP3.LUT R5, R5, R20, RZ, 0x3c, !PT ;  /* 0x0000001405053212 */ /* 0x000fc600078e3cff */
[----:B------:R-:W2:Y:S01]  /*0f10*/  @P6 LDG.E R20, desc[UR6][R14.64+0x118] ;  /* 0x000118060e146981 */ /* 0x000ea2000c1e1900 */
[----:B----4-:R-:W-:-:S03]  /*0f20*/  @P4 LOP3.LUT R6, R6, R19, RZ, 0x3c, !PT ;  /* 0x0000001306064212 */ /* 0x010fc600078e3cff */
[----:B------:R-:W4:Y:S01]  /*0f30*/  @P6 LDG.E R19, desc[UR6][R14.64+0x11c] ;  /* 0x00011c060e136981 */ /* 0x000f22000c1e1900 */
[----:B---3--:R-:W-:-:S03]  /*0f40*/  @P4 LOP3.LUT R7, R7, R22, RZ, 0x3c, !PT ;  /* 0x0000001607074212 */ /* 0x008fc600078e3cff */
[----:B------:R-:W3:Y:S01]  /*0f50*/  @P6 LDG.E R22, desc[UR6][R14.64+0x120] ;  /* 0x000120060e166981 */ /* 0x000ee2000c1e1900 */
[----:B------:R-:W-:-:S03]  /*0f60*/  @P4 LOP3.LUT R4, R4, R21, RZ, 0x3c, !PT ;  /* 0x0000001504044212 */ /* 0x000fc600078e3cff */
[----:B------:R-:W3:Y:S01]  /*0f70*/  @P0 LDG.E R21, desc[UR6][R14.64+0x130] ;  /* 0x000130060e150981 */ /* 0x000ee2000c1e1900 */
[----:B------:R-:W-:Y:S02]  /*0f80*/  @P4 LOP3.LUT R5, R5, R24, RZ, 0x3c, !PT ;  /* 0x0000001805054212 */ /* 0x000fe400078e3cff */
[----:B------:R-:W-:Y:S01]  /*0f90*/  @P5 LOP3.LUT R4, R4, R17, RZ, 0x3c, !PT ;  /* 0x0000001104045212 */ /* 0x000fe200078e3cff */
[----:B------:R-:W3:Y:S01]  /*0fa0*/  @P6 LDG.E R24, desc[UR6][R14.64+0x128] ;  /* 0x000128060e186981 */ /* 0x000ee2000c1e1900 */
[----:B------:R-:W-:-:S03]  /*0fb0*/  @P5 LOP3.LUT R3, R3, R26, RZ, 0x3c, !PT ;  /* 0x0000001a03035212 */ /* 0x000fc600078e3cff */
[----:B------:R-:W3:Y:S01]  /*0fc0*/  @P6 LDG.E R17, desc[UR6][R14.64+0x124] ;  /* 0x000124060e116981 */ /* 0x000ee2000c1e1900 */
[----:B------:R-:W-:-:S03]  /*0fd0*/  @P5 LOP3.LUT R7, R7, R28, RZ, 0x3c, !PT ;  /* 0x0000001c07075212 */ /* 0x000fc600078e3cff */
[----:B------:R-:W3:Y:S01]  /*0fe0*/  @P0 LDG.E R26, desc[UR6][R14.64+0x12c] ;  /* 0x00012c060e1a0981 */ /* 0x000ee2000c1e1900 */
[----:B------:R-:W-:-:S03]  /*0ff0*/  @P5 LOP3.LUT R6, R6, R23, RZ, 0x3c, !PT ;  /* 0x0000001706065212 */ /* 0x000fc600078e3cff */
[----:B------:R-:W3:Y:S04]  /*1000*/  @P0 LDG.E R28, desc[UR6][R14.64+0x13c] ;  /* 0x00013c060e1c0981 */ /* 0x000ee8000c1e1900 */
[----:B------:R-:W3:Y:S01]  /*1010*/  @P0 LDG.E R23, desc[UR6][R14.64+0x138] ;  /* 0x000138060e170981 */ /* 0x000ee2000c1e1900 */
[----:B--2---:R-:W-:-:S03]  /*1020*/  @P5 LOP3.LUT R5, R5, R18, RZ, 0x3c, !PT ;  /* 0x0000001205055212 */ /* 0x004fc600078e3cff */
[----:B------:R-:W2:Y:S01]  /*1030*/  @P0 LDG.E R18, desc[UR6][R14.64+0x134] ;  /* 0x000134060e120981 */ /* 0x000ea2000c1e1900 */
[----:B------:R-:W-:-:S04]  /*1040*/  UIADD3 UR4, UPT, UPT, UR4, 0x10, URZ ;  /* 0x0000001004047890 */ /* 0x000fc8000fffe0ff */
[----:B------:R-:W-:Y:S01]  /*1050*/  UISETP.NE.AND UP0, UPT, UR4, 0x20, UPT ;  /* 0x000000200400788c */ /* 0x000fe2000bf05270 */
[----:B------:R-:W-:Y:S02]  /*1060*/  @P6 LOP3.LUT R3, R3, R20, RZ, 0x3c, !PT ;  /* 0x0000001403036212 */ /* 0x000fe400078e3cff */
[----:B----4-:R-:W-:Y:S02]  /*1070*/  @P6 LOP3.LUT R6, R6, R19, RZ, 0x3c, !PT ;  /* 0x0000001306066212 */ /* 0x010fe400078e3cff */
[----:B---3--:R-:W-:Y:S02]  /*1080*/  @P6 LOP3.LUT R7, R7, R22, RZ, 0x3c, !PT ;  /* 0x0000001607076212 */ /* 0x008fe400078e3cff */
[----:B------:R-:W-:Y:S02]  /*1090*/  @P0 LOP3.LUT R6, R6, R21, RZ, 0x3c, !PT ;  /* 0x0000001506060212 */ /* 0x000fe400078e3cff */
[----:B------:R-:W-:Y:S02]  /*10a0*/  @P6 LOP3.LUT R5, R5, R24, RZ, 0x3c, !PT ;  /* 0x0000001805056212 */ /* 0x000fe400078e3cff */
[----:B------:R-:W-:-:S02]  /*10b0*/  @P6 LOP3.LUT R4, R4, R17, RZ, 0x3c, !PT ;  /* 0x0000001104046212 */ /* 0x000fc400078e3cff */
[----:B------:R-:W-:Y:S02]  /*10c0*/  @P0 LOP3.LUT R3, R3, R26, RZ, 0x3c, !PT ;  /* 0x0000001a03030212 */ /* 0x000fe400078e3cff */
[----:B------:R-:W-:Y:S02]  /*10d0*/  @P0 LOP3.LUT R5, R5, R28, RZ, 0x3c, !PT ;  /* 0x0000001c05050212 */ /* 0x000fe400078e3cff */
[----:B------:R-:W-:Y:S02]  /*10e0*/  @P0 LOP3.LUT R4, R4, R23, RZ, 0x3c, !PT ;  /* 0x0000001704040212 */ /* 0x000fe400078e3cff */
[----:B--2---:R-:W-:Y:S01]  /*10f0*/  @P0 LOP3.LUT R7, R7, R18, RZ, 0x3c, !PT ;  /* 0x0000001207070212 */ /* 0x004fe200078e3cff */
[----:B------:R-:W-:Y:S06]  /*1100*/  BRA.U UP0, `(.L_x_54) ;  /* 0xfffffff500487547 */ /* 0x000fec000b83ffff */
        /* <DEDUP_REMOVED lines=10> */
[----:B------:R-:W-:Y:S01]  /*11b0*/  UMOV UR4, URZ ;  /* 0x000000ff00047c82 */ /* 0x000fe20008000000 */
[----:B------:R-:W-:Y:S01]  /*11c0*/  CS2R R2, SRZ ;  /* 0x0000000000027805 */ /* 0x000fe2000001ff00 */
[----:B------:R-:W-:Y:S01]  /*11d0*/  IMAD.MOV.U32 R4, RZ, RZ, RZ ;  /* 0x000000ffff047224 */ /* 0x000fe200078e00ff */
[----:B------:R-:W-:Y:S01]  /*11e0*/  CS2R R6, SRZ ;  /* 0x0000000000067805 */ /* 0x000fe2000001ff00 */
[----:B------:R-:W-:-:S07]  /*11f0*/  IMAD.U32 R5, RZ, RZ, UR4 ;  /* 0x00000004ff057e24 */ /* 0x000fce000f8e00ff */
.L_x_57:
[----:B------:R-:W-:-:S06]  /*1200*/  IMAD R16, R2, 0x4, R1 ;  /* 0x0000000402107824 */ /* 0x000fcc00078e0201 */
[----:B------:R-:W5:Y:S01]  /*1210*/  LDL R16, [R16+0x4] ;  /* 0x0000040010107983 */ /* 0x000f620000100800 */
[----:B------:R-:W-:-:S05]  /*1220*/  UMOV UR4, URZ ;  /* 0x000000ff00047c82 */ /* 0x000fca0008000000 */
.L_x_56:
        /* <DEDUP_REMOVED lines=184> */
[----:B------:R-:W-:Y:S01]  /*1db0*/  UMOV UR4, URZ ;  /* 0x000000ff00047c82 */ /* 0x000fe20008000000 */
[----:B------:R-:W-:Y:S01]  /*1dc0*/  CS2R R2, SRZ ;  /* 0x0000000000027805 */ /* 0x000fe2000001ff00 */
[----:B------:R-:W-:Y:S01]  /*1dd0*/  IMAD.MOV.U32 R4, RZ, RZ, RZ ;  /* 0x000000ffff047224 */ /* 0x000fe200078e00ff */
[----:B------:R-:W-:Y:S01]  /*1de0*/  CS2R R6, SRZ ;  /* 0x0000000000067805 */ /* 0x000fe2000001ff00 */
[----:B------:R-:W-:-:S07]  /*1df0*/  IMAD.U32 R5, RZ, RZ, UR4 ;  /* 0x00000004ff057e24 */ /* 0x000fce000f8e00ff */
.L_x_59:
[----:B------:R-:W-:-:S06]  /*1e00*/  IMAD R16, R2, 0x4, R1 ;  /* 0x0000000402107824 */ /* 0x000fcc00078e0201 */
[----:B------:R-:W5:Y:S01]  /*1e10*/  LDL R16, [R16+0x4] ;  /* 0x0000040010107983 */ /* 0x000f620000100800 */
[----:B------:R-:W-:-:S05]  /*1e20*/  UMOV UR4, URZ ;  /* 0x000000ff00047c82 */ /* 0x000fca0008000000 */
.L_x_58:
        /* <DEDUP_REMOVED lines=177> */
[----:B------:R0:W-:Y:S04]  /*2940*/  STL.64 [R1+0x8], R6 ;  /* 0x0000080601007387 */ /* 0x0001e80000100a00 */
[----:B------:R0:W-:Y:S04]  /*2950*/  STL [R1+0x4], R3 ;  /* 0x0000040301007387 */ /* 0x0001e80000100800 */
[----:B------:R0:W-:Y:S02]  /*2960*/  STL.64 [R1+0x10], R4 ;  /* 0x0000100401007387 */ /* 0x0001e40000100a00 */
.L_x_53:
[----:B------:R-:W-:Y:S05]  /*2970*/  BSYNC.RECONVERGENT B1 ;  /* 0x0000000000017941 */ /* 0x000fea0003800200 */
.L_x_52:
[C---:B------:R-:W-:Y:S01]  /*2980*/  ISETP.GT.U32.AND P0, PT, R12.reuse, 0x3, PT ;  /* 0x000000030c00780c */ /* 0x040fe20003f04070 */
[----:B------:R-:W-:Y:S01]  /*2990*/  VIADD R13, R13, 0x1 ;  /* 0x000000010d0d7836 */ /* 0x000fe20000000000 */
[--C-:B------:R-:W-:Y:S02]  /*29a0*/  SHF.R.U64 R12, R12, 0x2, R0.reuse ;  /* 0x000000020c0c7819 */ /* 0x100fe40000001200 */
[----:B------:R-:W-:Y:S02]  /*29b0*/  ISETP.GT.U32.AND.EX P0, PT, R0, RZ, PT, P0 ;  /* 0x000000ff0000720c */ /* 0x000fe40003f04100 */
[----:B------:R-:W-:-:S11]  /*29c0*/  SHF.R.U32.HI R0, RZ, 0x2, R0 ;  /* 0x00000002ff007819 */ /* 0x000fd60000011600 */
[----:B------:R-:W-:Y:S05]  /*29d0*/  @P0 BRA `(.L_x_60) ;  /* 0xffffffd800e00947 */ /* 0x000fea000383ffff */
.L_x_51:
[----:B------:R-:W-:Y:S05]  /*29e0*/  BSYNC.RECONVERGENT B0 ;  /* 0x0000000000007941 */ /* 0x000fea0003800200 */
.L_x_50:
[----:B------:R-:W1:Y:S01]  /*29f0*/  LDCU UR8, c[0x0][0x394] ;  /* 0x00007280ff0877ac */ /* 0x000e620008000800 */
[----:B0-----:R-:W0:Y:S01]  /*2a00*/  LDC R4, c[0x0][0x390] ;  /* 0x0000e400ff047b82 */ /* 0x001e220000000800 */
[----:B------:R-:W-:Y:S01]  /*2a10*/  SHF.R.U32.HI R0, RZ, 0x2, R3 ;  /* 0x00000002ff007819 */ /* 0x000fe20000011603 */
[----:B------:R-:W-:Y:S01]  /*2a20*/  IMAD.MOV.U32 R10, RZ, RZ, -0x266e14b1 ;  /* 0xd991eb4fff0a7424 */ /* 0x000fe200078e00ff */
[----:B------:R-:W-:Y:S02]  /*2a30*/  VOTEU.ANY UR4, UPT, PT ;  /* 0x0000000000047886 */ /* 0x000fe400038e0100 */
[----:B------:R-:W-:Y:S01]  /*2a40*/  LOP3.LUT R0, R0, R3, RZ, 0x3c, !PT ;  /* 0x0000000300007212 */ /* 0x000fe200078e3cff */
[----:B------:R-:W-:Y:S01]  /*2a50*/  IMAD.SHL.U32 R3, R5, 0x10, RZ ;  /* 0x0000001005037824 */ /* 0x000fe200078e00ff */
[----:B------:R-:W-:Y:S01]  /*2a60*/  UFLO.U32 UR5, UR4 ;  /* 0x00000004000572bd */ /* 0x000fe200080e0000 */
[----:B-1----:R-:W1:Y:S01]  /*2a70*/  I2F.U32.RP R2, UR8 ;  /* 0x0000000800027d06 */ /* 0x002e620008209000 */
[----:B------:R-:W-:-:S02]  /*2a80*/  ISETP.NE.U32.AND P1, PT, RZ, UR8, PT ;  /* 0x00000008ff007c0c */ /* 0x000fc4000bf25070 */
[C---:B0-----:R-:W-:Y:S02]  /*2a90*/  ISETP.GT.AND P0, PT, R4.reuse, -0x1, PT ;  /* 0xffffffff0400780c */ /* 0x041fe40003f04270 */
[----:B------:R-:W-:Y:S02]  /*2aa0*/  LOP3.LUT R4, R4, 0xaad26b49, RZ, 0x3c, !PT ;  /* 0xaad26b4904047812 */ /* 0x000fe400078e3cff */
[----:B------:R-:W-:-:S03]  /*2ab0*/  SEL R11, R10, 0x8bf16996, P0 ;  /* 0x8bf169960a0b7807 */ /* 0x000fc60000000000 */
[----:B------:R-:W-:Y:S01]  /*2ac0*/  IMAD R4, R4, 0x4182bed5, RZ ;  /* 0x4182bed504047824 */ /* 0x000fe200078e02ff */
[----:B-1----:R-:W0:Y:S04]  /*2ad0*/  MUFU.RCP R2, R2 ;  /* 0x0000000200027308 */ /* 0x002e280000001000 */
[----:B------:R-:W-:Y:S02]  /*2ae0*/  IADD3 R11, PT, PT, R11, 0x64f0c9, R4 ;  /* 0x0064f0c90b0b7810 */ /* 0x000fe40007ffe004 */
[----:B------:R-:W1:Y:S01]  /*2af0*/  S2R R4, SR_LANEID ;  /* 0x0000000000047919 */ /* 0x000e620000000000 */
[----:B0-----:R-:W-:Y:S02]  /*2b00*/  VIADD R6, R2, 0xffffffe ;  /* 0x0ffffffe02067836 */ /* 0x001fe40000000000 */
[----:B------:R-:W-:-:S02]  /*2b10*/  IMAD.SHL.U32 R2, R0, 0x2, RZ ;  /* 0x0000000200027824 */ /* 0x000fc400078e00ff */
[----:B------:R-:W0:Y:S03]  /*2b20*/  F2I.FTZ.U32.TRUNC.NTZ R7, R6 ;  /* 0x0000000600077305 */ /* 0x000e26000021f000 */
[----:B------:R-:W-:-:S04]  /*2b30*/  LOP3.LUT R2, R0, R2, R3, 0x96, !PT ;  /* 0x0000000200027212 */ /* 0x000fc800078e9603 */
[----:B------:R-:W-:Y:S02]  /*2b40*/  LOP3.LUT R2, R2, R5, RZ, 0x3c, !PT ;  /* 0x0000000502027212 */ /* 0x000fe400078e3cff */
[----:B------:R-:W2:Y:S02]  /*2b50*/  POPC R5, UR4 ;  /* 0x0000000400057d09 */ /* 0x000ea40008000000 */
[----:B------:R-:W-:Y:S01]  /*2b60*/  IADD3 R2, PT, PT, R11, 0x587c5, R2 ;  /* 0x000587c50b027810 */ /* 0x000fe20007ffe002 */
[----:B0-----:R-:W-:-:S04]  /*2b70*/  IMAD.MOV R6, RZ, RZ, -R7 ;  /* 0x000000ffff067224 */ /* 0x001fc800078e0a07 */
[----:B------:R-:W-:Y:S02]  /*2b80*/  IMAD R3, R6, UR8, RZ ;  /* 0x0000000806037c24 */ /* 0x000fe4000f8e02ff */
[----:B------:R-:W-:-:S04]  /*2b90*/  IMAD.MOV.U32 R6, RZ, RZ, RZ ;  /* 0x000000ffff067224 */ /* 0x000fc800078e00ff */
[----:B------:R-:W-:-:S06]  /*2ba0*/  IMAD.HI.U32 R7, R7, R3, R6 ;  /* 0x0000000307077227 */ /* 0x000fcc00078e0006 */
[----:B------:R-:W-:-:S04]  /*2bb0*/  IMAD.HI.U32 R7, R7, R2, RZ ;  /* 0x0000000207077227 */ /* 0x000fc800078e00ff */
[----:B------:R-:W-:-:S04]  /*2bc0*/  IMAD.MOV R7, RZ, RZ, -R7 ;  /* 0x000000ffff077224 */ /* 0x000fc800078e0a07 */
[----:B------:R-:W-:Y:S02]  /*2bd0*/  IMAD R0, R7, UR8, R2 ;  /* 0x0000000807007c24 */ /* 0x000fe4000f8e0202 */
[----:B------:R-:W2:Y:S03]  /*2be0*/  LDC.64 R2, c[0x0][0x398] ;  /* 0x0000e600ff027b82 */ /* 0x000ea60000000a00 */
[----:B------:R-:W-:-:S13]  /*2bf0*/  ISETP.GE.U32.AND P0, PT, R0, UR8, PT ;  /* 0x0000000800007c0c */ /* 0x000fda000bf06070 */
[----:B------:R-:W-:-:S05]  /*2c00*/  @P0 VIADD R0, R0, -UR8 ;  /* 0x8000000800000c36 */ /* 0x000fca0008000000 */
[----:B------:R-:W-:-:S13]  /*2c10*/  ISETP.GE.U32.AND P0, PT, R0, UR8, PT ;  /* 0x0000000800007c0c */ /* 0x000fda000bf06070 */
[----:B------:R-:W-:Y:S01]  /*2c20*/  @P0 VIADD R0, R0, -UR8 ;  /* 0x8000000800000c36 */ /* 0x000fe20008000000 */
[----:B------:R-:W-:Y:S02]  /*2c30*/  @!P1 LOP3.LUT R0, RZ, UR8, RZ, 0x33, !PT ;  /* 0x00000008ff009c12 */ /* 0x000fe4000f8e33ff */
[----:B-1----:R-:W-:-:S03]  /*2c40*/  ISETP.EQ.U32.AND P0, PT, R4, UR5, PT ;  /* 0x0000000504007c0c */ /* 0x002fc6000bf02070 */
[----:B------:R-:W-:-:S05]  /*2c50*/  VIADD R0, R0, 0x1 ;  /* 0x0000000100007836 */ /* 0x000fca0000000000 */
[----:B------:R-:W-:-:S05]  /*2c60*/  IABS R7, R0 ;  /* 0x0000000000077213 */ /* 0x000fca0000000000 */
[----:B------:R-:W-:Y:S04]  /*2c70*/  STG.E desc[UR6][R8.64], R7 ;  /* 0x0000000708007986 */ /* 0x000fe8000c101906 */
[----:B--2---:R-:W-:Y:S01]  /*2c80*/  @P0 REDG.E.ADD.STRONG.GPU desc[UR6][R2.64], R5 ;  /* 0x000000050200098e */ /* 0x004fe2000c12e106 */
[----:B------:R-:W-:Y:S05]  /*2c90*/  EXIT ;  /* 0x000000000000794d */ /* 0x000fea0003800000 */
.L_x_61:
        /* <DEDUP_REMOVED lines=14> */
.L_x_88:


//--------------------- .text._Z20kernelGenerarTableroPiiiii --------------------------
	.section	.text._Z20kernelGenerarTableroPiiiii,"ax",@progbits
	.align	128
        .global         _Z20kernelGenerarTableroPiiiii
        .type           _Z20kernelGenerarTableroPiiiii,@function
        .size           _Z20kernelGenerarTableroPiiiii,(.L_x_89 - _Z20kernelGenerarTableroPiiiii)
        .other          _Z20kernelGenerarTableroPiiiii,@"STO_CUDA_ENTRY STV_DEFAULT"
_Z20kernelGenerarTableroPiiiii:
.text._Z20kernelGenerarTableroPiiiii:
[----:B------:R-:W0:Y:S01]  /*0000*/  LDC R1, c[0x0][0x37c] ;  /* 0x0000df00ff017b82 */ /* 0x000e220000000800 */
[----:B------:R-:W1:Y:S07]  /*0010*/  S2R R3, SR_TID.Y ;  /* 0x0000000000037919 */ /* 0x000e6e0000002200 */
[----:B------:R-:W2:Y:S01]  /*0020*/  LDC R11, c[0x0][0x360] ;  /* 0x0000d800ff0b7b82 */ /* 0x000ea20000000800 */
[----:B0-----:R-:W-:Y:S01]  /*0030*/  VIADD R1, R1, 0xffffffd0 ;  /* 0xffffffd001017836 */ /* 0x001fe20000000000 */
[----:B------:R-:W2:Y:S06]  /*0040*/  S2R R2, SR_TID.X ;  /* 0x0000000000027919 */ /* 0x000eac0000002100 */
[----:B------:R-:W1:Y:S08]  /*0050*/  S2UR UR5, SR_CTAID.Y ;  /* 0x00000000000579c3 */ /* 0x000e700000002600 */
[----:B------:R-:W1:Y:S08]  /*0060*/  LDC R0, c[0x0][0x364] ;  /* 0x0000d900ff007b82 */ /* 0x000e700000000800 */
[----:B------:R-:W2:Y:S08]  /*0070*/  S2UR UR4, SR_CTAID.X ;  /* 0x00000000000479c3 */ /* 0x000eb00000002500 */
[----:B------:R-:W0:Y:S01]  /*0080*/  LDC.64 R6, c[0x0][0x390] ;  /* 0x0000e400ff067b82 */ /* 0x000e220000000a00 */
[----:B-1----:R-:W-:-:S02]  /*0090*/  IMAD R0, R0, UR5, R3 ;  /* 0x0000000500007c24 */ /* 0x002fc4000f8e0203 */
[----:B--2---:R-:W-:-:S03]  /*00a0*/  IMAD R11, R11, UR4, R2 ;  /* 0x000000040b0b7c24 */ /* 0x004fc6000f8e0202 */
[----:B0-----:R-:W-:-:S04]  /*00b0*/  ISETP.GE.AND P0, PT, R0, R7, PT ;  /* 0x000000070000720c */ /* 0x001fc80003f06270 */
[----:B------:R-:W-:-:S13]  /*00c0*/  ISETP.GE.OR P0, PT, R11, R6, P0 ;  /* 0x000000060b00720c */ /* 0x000fda0000706670 */
[----:B------:R-:W-:Y:S05]  /*00d0*/  @P0 EXIT ;  /* 0x000000000000094d */ /* 0x000fea0003800000 */
[----:B------:R-:W0:Y:S01]  /*00e0*/  LDC R3, c[0x0][0x388] ;  /* 0x0000e200ff037b82 */ /* 0x000e220000000800 */
[----:B------:R-:W-:Y:S01]  /*00f0*/  IMAD.MOV.U32 R4, RZ, RZ, -0x266e14b1 ;  /* 0xd991eb4fff047424 */ /* 0x000fe200078e00ff */
[----:B------:R-:W1:Y:S01]  /*0100*/  LDCU.64 UR6, c[0x0][0x358] ;  /* 0x00006b00ff0677ac */ /* 0x000e620008000a00 */
[----:B------:R-:W-:Y:S01]  /*0110*/  BSSY.RECONVERGENT B0, `(.L_x_62) ;  /* 0x000025f000007945 */ /* 0x000fe20003800200 */
[C---:B0-----:R-:W-:Y:S02]  /*0120*/  ISETP.GT.AND P0, PT, R3.reuse, -0x1, PT ;  /* 0xffffffff0300780c */ /* 0x041fe40003f04270 */
[----:B------:R-:W-:Y:S02]  /*0130*/  LOP3.LUT R2, R3, 0xaad26b49, RZ, 0x3c, !PT ;  /* 0xaad26b4903027812 */ /* 0x000fe400078e3cff */
[----:B------:R-:W-:Y:S02]  /*0140*/  SEL R4, R4, 0x8bf16996, P0 ;  /* 0x8bf1699604047807 */ /* 0x000fe40000000000 */
[----:B------:R-:W-:Y:S01]  /*0150*/  ISETP.GT.AND P0, PT, R6, R7, PT ;  /* 0x000000070600720c */ /* 0x000fe20003f04270 */
[----:B------:R-:W-:-:S02]  /*0160*/  IMAD R3, R2, 0x4182bed5, RZ ;  /* 0x4182bed502037824 */ /* 0x000fc400078e02ff */
[C---:B------:R-:W-:Y:S02]  /*0170*/  VIADD R9, R4.reuse, 0x1f123bb5 ;  /* 0x1f123bb504097836 */ /* 0x040fe40000000000 */
[C---:B------:R-:W-:Y:S01]  /*0180*/  VIADD R5, R3.reuse, 0x583f19 ;  /* 0x00583f1903057836 */ /* 0x040fe20000000000 */
[----:B------:R-:W-:Y:S01]  /*0190*/  LOP3.LUT R8, R3, 0x159a55e5, RZ, 0x3c, !PT ;  /* 0x159a55e503087812 */ /* 0x000fe200078e3cff */
[----:B------:R-:W-:Y:S01]  /*01a0*/  IMAD R7, R11, R7, R0 ;  /* 0x000000070b077224 */ /* 0x000fe200078e0200 */
[C---:B------:R-:W-:Y:S01]  /*01b0*/  IADD3 R2, PT, PT, R4.reuse, 0x64f0c9, R3 ;  /* 0x0064f0c904027810 */ /* 0x040fe20007ffe003 */
[----:B------:R-:W-:Y:S01]  /*01c0*/  VIADD R3, R3, 0x75bcd15 ;  /* 0x075bcd1503037836 */ /* 0x000fe20000000000 */
[----:B------:R-:W-:Y:S01]  /*01d0*/  LOP3.LUT R4, R4, 0x5491333, RZ, 0x3c, !PT ;  /* 0x0549133304047812 */ /* 0x000fe200078e3cff */
[----:B------:R0:W-:Y:S02]  /*01e0*/  STL.64 [R1+0x8], R8 ;  /* 0x0000080801007387 */ /* 0x0001e40000100a00 */
[----:B------:R-:W-:-:S02]  /*01f0*/  @P0 IMAD R7, R0, R6, R11 ;  /* 0x0000000600070224 */ /* 0x000fc400078e020b */
[----:B------:R0:W-:Y:S03]  /*0200*/  STL.64 [R1], R2 ;  /* 0x0000000201007387 */ /* 0x0001e60000100a00 */
[----:B------:R-:W-:Y:S01]  /*0210*/  ISETP.NE.AND P0, PT, R7, RZ, PT ;  /* 0x000000ff0700720c */ /* 0x000fe20003f05270 */
[----:B------:R0:W-:Y:S01]  /*0220*/  STL.64 [R1+0x10], R4 ;  /* 0x0000100401007387 */ /* 0x0001e20000100a00 */
[----:B------:R-:W-:-:S11]  /*0230*/  SHF.R.S32.HI R0, RZ, 0x1f, R7 ;  /* 0x0000001fff007819 */ /* 0x000fd60000011407 */
[----:B01----:R-:W-:Y:S05]  /*0240*/  @!P0 BRA `(.L_x_63) ;  /* 0x00000024002c8947 */ /* 0x003fea0003800000 */
[----:B------:R-:W-:Y:S02]  /*0250*/  IMAD.MOV.U32 R12, RZ, RZ, RZ ;  /* 0x000000ffff0c7224 */ /* 0x000fe400078e00ff */
[----:B------:R-:W-:Y:S02]  /*0260*/  IMAD.MOV.U32 R13, RZ, RZ, R7 ;  /* 0x000000ffff0d7224 */ /* 0x000fe400078e0007 */
[----:B------:R-:W-:-:S07]  /*0270*/  IMAD.MOV.U32 R6, RZ, RZ, R0 ;  /* 0x000000ffff067224 */ /* 0x000fce00078e0000 */
.L_x_72:
[----:B------:R-:W-:Y:S01]  /*0280*/  LOP3.LUT R2, R13, 0x3, RZ, 0xc0, !PT ;  /* 0x000000030d027812 */ /* 0x000fe200078ec0ff */
[----:B------:R-:W-:Y:S03]  /*0290*/  BSSY.RECONVERGENT B1, `(.L_x_64) ;  /* 0x0000240000017945 */ /* 0x000fe60003800200 */
[----:B------:R-:W-:-:S04]  /*02a0*/  ISETP.NE.U32.AND P0, PT, R2, RZ, PT ;  /* 0x000000ff0200720c */ /* 0x000fc80003f05070 */
[----:B------:R-:W-:-:S13]  /*02b0*/  ISETP.NE.AND.EX P0, PT, RZ, RZ, PT, P0 ;  /* 0x000000ffff00720c */ /* 0x000fda0003f05300 */
[----:B0-----:R-:W-:Y:S05]  /*02c0*/  @!P0 BRA `(.L_x_65) ;  /* 0x0000002000f08947 */ /* 0x001fea0003800000 */
[----:B------:R-:W0:Y:S01]  /*02d0*/  LDC.64 R10, c[0x4][RZ] ;  /* 0x01000000ff0a7b82 */ /* 0x000e220000000a00 */
[----:B------:R-:W-:Y:S02]  /*02e0*/  CS2R R2, SRZ ;  /* 0x0000000000027805 */ /* 0x000fe4000001ff00 */
[----:B------:R-:W-:Y:S02]  /*02f0*/  CS2R R4, SRZ ;  /* 0x0000000000047805 */ /* 0x000fe4000001ff00 */
[----:B------:R-:W-:Y:S01]  /*0300*/  CS2R R8, SRZ ;  /* 0x0000000000087805 */ /* 0x000fe2000001ff00 */
[----:B0-----:R-:W-:-:S07]  /*0310*/  IMAD.WIDE.U32 R10, R12, 0xc80, R10 ;  /* 0x00000c800c0a7825 */ /* 0x001fce00078e000a */
.L_x_67:
[----:B------:R-:W-:-:S06]  /*0320*/  IMAD R16, R2, 0x4, R1 ;  /* 0x0000000402107824 */ /* 0x000fcc00078e0201 */
[----:B------:R-:W5:Y:S01]  /*0330*/  LDL R16, [R16+0x4] ;  /* 0x0000040010107983 */ /* 0x000f620000100800 */
[----:B------:R-:W-:-:S05]  /*0340*/  UMOV UR4, URZ ;  /* 0x000000ff00047c82 */ /* 0x000fca0008000000 */
.L_x_66:
        /* <DEDUP_REMOVED lines=189> */
.L_x_69:
[----:B------:R-:W-:-:S06]  /*0f20*/  IMAD R16, R2, 0x4, R1 ;  /* 0x0000000402107824 */ /* 0x000fcc00078e0201 */
[----:B------:R-:W5:Y:S01]  /*0f30*/  LDL R16, [R16+0x4] ;  /* 0x0000040010107983 */ /* 0x000f620000100800 */
[----:B------:R-:W-:-:S05]  /*0f40*/  UMOV UR4, URZ ;  /* 0x000000ff00047c82 */ /* 0x000fca0008000000 */
.L_x_68:
        /* <DEDUP_REMOVED lines=189> */
.L_x_71:
[----:B------:R-:W-:-:S06]  /*1b20*/  IMAD R16, R2, 0x4, R1 ;  /* 0x0000000402107824 */ /* 0x000fcc00078e0201 */
[----:B------:R-:W5:Y:S01]  /*1b30*/  LDL R16, [R16+0x4] ;  /* 0x0000040010107983 */ /* 0x000f620000100800 */
[----:B------:R-:W-:-:S05]  /*1b40*/  UMOV UR4, URZ ;  /* 0x000000ff00047c82 */ /* 0x000fca0008000000 */
.L_x_70:
        /* <DEDUP_REMOVED lines=180> */
.L_x_65:
[----:B------:R-:W-:Y:S05]  /*2690*/  BSYNC.RECONVERGENT B1 ;  /* 0x0000000000017941 */ /* 0x000fea0003800200 */
.L_x_64:
[C---:B------:R-:W-:Y:S01]  /*26a0*/  ISETP.GT.U32.AND P0, PT, R13.reuse, 0x3, PT ;  /* 0x000000030d00780c */ /* 0x040fe20003f04070 */
[----:B------:R-:W-:Y:S01]  /*26b0*/  VIADD R12, R12, 0x1 ;  /* 0x000000010c0c7836 */ /* 0x000fe20000000000 */
[--C-:B------:R-:W-:Y:S02]  /*26c0*/  SHF.R.U64 R13, R13, 0x2, R6.reuse ;  /* 0x000000020d0d7819 */ /* 0x100fe40000001206 */
[----:B------:R-:W-:Y:S02]  /*26d0*/  ISETP.GT.U32.AND.EX P0, PT, R6, RZ, PT, P0 ;  /* 0x000000ff0600720c */ /* 0x000fe40003f04100 */
[----:B------:R-:W-:-:S11]  /*26e0*/  SHF.R.U32.HI R6, RZ, 0x2, R6 ;  /* 0x00000002ff067819 */ /* 0x000fd60000011606 */
[----:B------:R-:W-:Y:S05]  /*26f0*/  @P0 BRA `(.L_x_72) ;  /* 0xffffffd800e00947 */ /* 0x000fea000383ffff */
.L_x_63:
[----:B------:R-:W-:Y:S05]  /*2700*/  BSYNC.RECONVERGENT B0 ;  /* 0x0000000000007941 */ /* 0x000fea0003800200 */
.L_x_62:
[----:B------:R-:W1:Y:S01]  /*2710*/  LDCU UR4, c[0x0][0x38c] ;  /* 0x00007180ff0477ac */ /* 0x000e620008000800 */
[----:B------:R-:W2:Y:S01]  /*2720*/  LDC R6, c[0x0][0x388] ;  /* 0x0000e200ff067b82 */ /* 0x000ea20000000800 */
[----:B------:R-:W-:Y:S01]  /*2730*/  SHF.R.U32.HI R2, RZ, 0x2, R3 ;  /* 0x00000002ff027819 */ /* 0x000fe20000011603 */
[----:B------:R-:W-:Y:S01]  /*2740*/  IMAD.MOV.U32 R10, RZ, RZ, -0x266e14b1 ;  /* 0xd991eb4fff0a7424 */ /* 0x000fe200078e00ff */
[----:B------:R-:W3:Y:S02]  /*2750*/  LDCU.64 UR8, c[0x0][0x380] ;  /* 0x00007000ff0877ac */ /* 0x000ee40008000a00 */
[----:B------:R-:W-:Y:S01]  /*2760*/  LOP3.LUT R2, R2, R3, RZ, 0x3c, !PT ;  /* 0x0000000302027212 */ /* 0x000fe200078e3cff */
[----:B0-----:R-:W-:Y:S01]  /*2770*/  IMAD.SHL.U32 R3, R5, 0x10, RZ ;  /* 0x0000001005037824 */ /* 0x001fe200078e00ff */
[----:B-1----:R-:W0:Y:S01]  /*2780*/  I2F.U32.RP R4, UR4 ;  /* 0x0000000400047d06 */ /* 0x002e220008209000 */
[----:B------:R-:W-:Y:S02]  /*2790*/  ISETP.NE.U32.AND P1, PT, RZ, UR4, PT ;  /* 0x00000004ff007c0c */ /* 0x000fe4000bf25070 */
[----:B--2---:R-:W-:-:S02]  /*27a0*/  ISETP.GT.AND P0, PT, R6, -0x1, PT ;  /* 0xffffffff0600780c */ /* 0x004fc40003f04270 */
[----:B------:R-:W-:Y:S02]  /*27b0*/  LOP3.LUT R6, R6, 0xaad26b49, RZ, 0x3c, !PT ;  /* 0xaad26b4906067812 */ /* 0x000fe400078e3cff */
[----:B------:R-:W-:-:S03]  /*27c0*/  SEL R11, R10, 0x8bf16996, P0 ;  /* 0x8bf169960a0b7807 */ /* 0x000fc60000000000 */
[----:B------:R-:W-:Y:S01]  /*27d0*/  IMAD R6, R6, 0x4182bed5, RZ ;  /* 0x4182bed506067824 */ /* 0x000fe200078e02ff */
[----:B0-----:R-:W0:Y:S04]  /*27e0*/  MUFU.RCP R4, R4 ;  /* 0x0000000400047308 */ /* 0x001e280000001000 */
        /* <DEDUP_REMOVED lines=10> */
[----:B------:R-:W-:-:S06]  /*2890*/  IMAD.HI.U32 R9, R9, R3, R8 ;  /* 0x0000000309097227 */ /* 0x000fcc00078e0008 */
[----:B------:R-:W-:-:S04]  /*28a0*/  IMAD.HI.U32 R9, R9, R4, RZ ;  /* 0x0000000409097227 */ /* 0x000fc800078e00ff */
[----:B------:R-:W-:-:S04]  /*28b0*/  IMAD.MOV R9, RZ, RZ, -R9 ;  /* 0x000000ffff097224 */ /* 0x000fc800078e0a09 */
[----:B------:R-:W-:-:S05]  /*28c0*/  IMAD R4, R9, UR4, R4 ;  /* 0x0000000409047c24 */ /* 0x000fca000f8e0204 */
[----:B------:R-:W-:-:S13]  /*28d0*/  ISETP.GE.U32.AND P0, PT, R4, UR4, PT ;  /* 0x0000000404007c0c */ /* 0x000fda000bf06070 */
[----:B------:R-:W-:-:S05]  /*28e0*/  @P0 VIADD R4, R4, -UR4 ;  /* 0x8000000404040c36 */ /* 0x000fca0008000000 */
[----:B------:R-:W-:-:S13]  /*28f0*/  ISETP.GE.U32.AND P0, PT, R4, UR4, PT ;  /* 0x0000000404007c0c */ /* 0x000fda000bf06070 */
[----:B------:R-:W-:Y:S01]  /*2900*/  @P0 VIADD R4, R4, -UR4 ;  /* 0x8000000404040c36 */ /* 0x000fe20008000000 */
[----:B------:R-:W-:Y:S02]  /*2910*/  @!P1 LOP3.LUT R4, RZ, UR4, RZ, 0x33, !PT ;  /* 0x00000004ff049c12 */ /* 0x000fe4000f8e33ff */
[----:B---3--:R-:W-:-:S03]  /*2920*/  LEA R2, P0, R7, UR8, 0x2 ;  /* 0x0000000807027c11 */ /* 0x008fc6000f8010ff */
[----:B------:R-:W-:Y:S01]  /*2930*/  VIADD R4, R4, 0x1 ;  /* 0x0000000104047836 */ /* 0x000fe20000000000 */
[----:B------:R-:W-:-:S04]  /*2940*/  LEA.HI.X R3, R7, UR9, R0, 0x2, P0 ;  /* 0x0000000907037c11 */ /* 0x000fc800080f1400 */
[----:B------:R-:W-:-:S05]  /*2950*/  IABS R5, R4 ;  /* 0x0000000400057213 */ /* 0x000fca0000000000 */
[----:B------:R-:W-:Y:S01]  /*2960*/  STG.E desc[UR6][R2.64], R5 ;  /* 0x0000000502007986 */ /* 0x000fe2000c101906 */
[----:B------:R-:W-:Y:S05]  /*2970*/  EXIT ;  /* 0x000000000000794d */ /* 0x000fea0003800000 */
.L_x_73:
        /* <DEDUP_REMOVED lines=16> */
.L_x_89:


//--------------------- .text._Z18kernelRompeCabezasPiiiii --------------------------
	.section	.text._Z18kernelRompeCabezasPiiiii,"ax",@progbits
	.align	128
        .global         _Z18kernelRompeCabezasPiiiii
        .type           _Z18kernelRompeCabezasPiiiii,@function
        .size           _Z18kernelRompeCabezasPiiiii,(.L_x_90 - _Z18kernelRompeCabezasPiiiii)
        .other          _Z18kernelRompeCabezasPiiiii,@"STO_CUDA_ENTRY STV_DEFAULT"
_Z18kernelRompeCabezasPiiiii:
.text._Z18kernelRompeCabezasPiiiii:
[----:B------:R-:W-:Y:S01]  /*0000*/  LDC R1, c[0x0][0x37c] ;  /* 0x0000df00ff017b82 */ /* 0x000fe20000000800 */
[----:B------:R-:W0:Y:S07]  /*0010*/  S2R R2, SR_TID.Y ;  /* 0x0000000000027919 */ /* 0x000e2e0000002200 */
[----:B------:R-:W1:Y:S01]  /*0020*/  LDC R0, c[0x0][0x360] ;  /* 0x0000d800ff007b82 */ /* 0x000e620000000800 */
[----:B------:R-:W2:Y:S01]  /*0030*/  LDCU.64 UR8, c[0x0][0x388] ;  /* 0x00007100ff0877ac */ /* 0x000ea20008000a00 */
[----:B------:R-:W-:Y:S01]  /*0040*/  BSSY.RECONVERGENT B0, `(.L_x_74) ;  /* 0x000001b000007945 */ /* 0x000fe20003800200 */
[----:B------:R-:W1:Y:S01]  /*0050*/  S2R R7, SR_TID.X ;  /* 0x0000000000077919 */ /* 0x000e620000002100 */
[----:B------:R-:W3:Y:S04]  /*0060*/  LDCU.64 UR6, c[0x0][0x358] ;  /* 0x00006b00ff0677ac */ /* 0x000ee80008000a00 */
[----:B------:R-:W0:Y:S08]  /*0070*/  S2UR UR5, SR_CTAID.Y ;  /* 0x00000000000579c3 */ /* 0x000e300000002600 */
[----:B------:R-:W0:Y:S01]  /*0080*/  LDC R3, c[0x0][0x364] ;  /* 0x0000d900ff037b82 */ /* 0x000e220000000800 */
[----:B--2---:R-:W-:-:S07]  /*0090*/  UISETP.LT.AND UP0, UPT, UR9, UR8, UPT ;  /* 0x000000080900728c */ /* 0x004fce000bf01270 */
[----:B------:R-:W1:Y:S08]  /*00a0*/  S2UR UR4, SR_CTAID.X ;  /* 0x00000000000479c3 */ /* 0x000e700000002500 */
[----:B------:R-:W2:Y:S08]  /*00b0*/  LDC R9, c[0x0][0x394] ;  /* 0x0000e500ff097b82 */ /* 0x000eb00000000800 */
[----:B------:R-:W2:Y:S01]  /*00c0*/  LDC.64 R4, c[0x0][0x380] ;  /* 0x0000e000ff047b82 */ /* 0x000ea20000000a00 */
[----:B0-----:R-:W-:-:S05]  /*00d0*/  IMAD R3, R3, UR5, R2 ;  /* 0x0000000503037c24 */ /* 0x001fca000f8e0202 */
[----:B------:R-:W-:Y:S01]  /*00e0*/  ISETP.GE.AND P0, PT, R3, UR9, PT ;  /* 0x0000000903007c0c */ /* 0x000fe2000bf06270 */
[----:B-1----:R-:W-:Y:S01]  /*00f0*/  IMAD R0, R0, UR4, R7 ;  /* 0x0000000400007c24 */ /* 0x002fe2000f8e0207 */
[----:B------:R-:W-:-:S04]  /*0100*/  USEL UR4, UR9, UR8, !UP0 ;  /* 0x0000000809047287 */ /* 0x000fc8000c000000 */
[C---:B------:R-:W-:Y:S02]  /*0110*/  ISETP.GE.OR P0, PT, R0.reuse, UR8, P0 ;  /* 0x0000000800007c0c */ /* 0x040fe40008706670 */
[----:B------:R-:W-:Y:S02]  /*0120*/  IMAD R7, R0, UR4, R3 ;  /* 0x0000000400077c24 */ /* 0x000fe4000f8e0203 */
[----:B--2---:R-:W-:Y:S01]  /*0130*/  IMAD.WIDE R4, R9, 0x4, R4 ;  /* 0x0000000409047825 */ /* 0x004fe200078e0204 */
[----:B------:R-:W-:-:S08]  /*0140*/  MOV R9, 0xffffffff ;  /* 0xffffffff00097802 */ /* 0x000fd00000000f00 */
[----:B---3--:R-:W-:Y:S05]  /*0150*/  @P0 BRA `(.L_x_75) ;  /* 0x0000000000240947 */ /* 0x008fea0003800000 */
[----:B------:R-:W0:Y:S01]  /*0160*/  LDC.64 R2, c[0x0][0x380] ;  /* 0x0000e000ff027b82 */ /* 0x000e220000000a00 */
[----:B------:R-:W1:Y:S01]  /*0170*/  LDCU UR5, c[0x0][0x390] ;  /* 0x00007200ff0577ac */ /* 0x000e620008000800 */
[----:B0-----:R-:W-:-:S05]  /*0180*/  IMAD.WIDE R2, R7, 0x4, R2 ;  /* 0x0000000407027825 */ /* 0x001fca00078e0202 */
[----:B------:R-:W1:Y:S01]  /*0190*/  LDG.E R0, desc[UR6][R2.64] ;  /* 0x0000000602007981 */ /* 0x000e62000c1e1900 */
[----:B------:R-:W-:-:S06]  /*01a0*/  UIMAD UR4, UR9, UR8, URZ ;  /* 0x00000008090472a4 */ /* 0x000fcc000f8e02ff */
[----:B------:R-:W-:-:S04]  /*01b0*/  ISETP.GE.AND P0, PT, R7, UR4, PT ;  /* 0x0000000407007c0c */ /* 0x000fc8000bf06270 */
[----:B-1----:R-:W-:-:S13]  /*01c0*/  ISETP.NE.OR P0, PT, R0, UR5, P0 ;  /* 0x0000000500007c0c */ /* 0x002fda0008705670 */
[----:B------:R-:W-:-:S05]  /*01d0*/  @!P0 MOV R7, 0xffffffff ;  /* 0xffffffff00078802 */ /* 0x000fca0000000f00 */
[----:B------:R0:W-:Y:S02]  /*01e0*/  @!P0 STG.E desc[UR6][R2.64], R7 ;  /* 0x0000000702008986 */ /* 0x0001e4000c101906 */
.L_x_75:
[----:B------:R-:W-:Y:S05]  /*01f0*/  BSYNC.RECONVERGENT B0 ;  /* 0x0000000000007941 */ /* 0x000fea0003800200 */
.L_x_74:
[----:B------:R-:W-:Y:S06]  /*0200*/  BAR.SYNC.DEFER_BLOCKING 0x0 ;  /* 0x0000000000007b1d */ /* 0x000fec0000010000 */
[----:B------:R-:W-:Y:S01]  /*0210*/  STG.E desc[UR6][R4.64], R9 ;  /* 0x0000000904007986 */ /* 0x000fe2000c101906 */
[----:B------:R-:W-:Y:S05]  /*0220*/  EXIT ;  /* 0x000000000000794d */ /* 0x000fea0003800000 */
.L_x_76:
        /* <DEDUP_REMOVED lines=13> */
.L_x_90:


//--------------------- .text._Z9kernelTNTPiiii   --------------------------
	.section	.text._Z9kernelTNTPiiii,"ax",@progbits
	.align	128
        .global         _Z9kernelTNTPiiii
        .type           _Z9kernelTNTPiiii,@function
        .size           _Z9kernelTNTPiiii,(.L_x_91 - _Z9kernelTNTPiiii)
        .other          _Z9kernelTNTPiiii,@"STO_CUDA_ENTRY STV_DEFAULT"
_Z9kernelTNTPiiii:
.text._Z9kernelTNTPiiii:
[----:B------:R-:W-:Y:S01]  /*0000*/  LDC R1, c[0x0][0x37c] ;  /* 0x0000df00ff017b82 */ /* 0x000fe20000000800 */
[----:B------:R-:W0:Y:S07]  /*0010*/  S2R R7, SR_TID.X ;  /* 0x0000000000077919 */ /* 0x000e2e0000002100 */
[----:B------:R-:W0:Y:S01]  /*0020*/  S2UR UR4, SR_CTAID.X ;  /* 0x00000000000479c3 */ /* 0x000e220000002500 */
[----:B------:R-:W-:Y:S01]  /*0030*/  BSSY.RECONVERGENT B0, `(.L_x_77) ;  /* 0x0000051000007945 */ /* 0x000fe20003800200 */
[----:B------:R-:W1:Y:S06]  /*0040*/  S2R R0, SR_TID.Y ;  /* 0x0000000000007919 */ /* 0x000e6c0000002200 */
[----:B------:R-:W0:Y:S08]  /*0050*/  LDC R6, c[0x0][0x360] ;  /* 0x0000d800ff067b82 */ /* 0x000e300000000800 */
[----:B------:R-:W1:Y:S08]  /*0060*/  S2UR UR5, SR_CTAID.Y ;  /* 0x00000000000579c3 */ /* 0x000e700000002600 */
[----:B------:R-:W1:Y:S08]  /*0070*/  LDC R9, c[0x0][0x364] ;  /* 0x0000d900ff097b82 */ /* 0x000e700000000800 */
[----:B------:R-:W2:Y:S01]  /*0080*/  LDC.64 R4, c[0x0][0x388] ;  /* 0x0000e200ff047b82 */ /* 0x000ea20000000a00 */
[----:B0-----:R-:W-:-:S02]  /*0090*/  IMAD R6, R6, UR4, R7 ;  /* 0x0000000406067c24 */ /* 0x001fc4000f8e0207 */
[----:B------:R-:W-:-:S05]  /*00a0*/  IMAD.MOV.U32 R7, RZ, RZ, -0x1 ;  /* 0xffffffffff077424 */ /* 0x000fca00078e00ff */
[----:B------:R-:W0:Y:S08]  /*00b0*/  LDC R11, c[0x0][0x390] ;  /* 0x0000e400ff0b7b82 */ /* 0x000e300000000800 */
[----:B------:R-:W0:Y:S01]  /*00c0*/  LDC.64 R2, c[0x0][0x380] ;  /* 0x0000e000ff027b82 */ /* 0x000e220000000a00 */
[----:B-1----:R-:W-:Y:S01]  /*00d0*/  IMAD R9, R9, UR5, R0 ;  /* 0x0000000509097c24 */ /* 0x002fe2000f8e0200 */
[----:B------:R-:W1:Y:S01]  /*00e0*/  LDCU.64 UR4, c[0x0][0x358] ;  /* 0x00006b00ff0477ac */ /* 0x000e620008000a00 */
[----:B--2---:R-:W-:-:S02]  /*00f0*/  ISETP.GE.AND P0, PT, R6, R5, PT ;  /* 0x000000050600720c */ /* 0x004fc40003f06270 */
[-C--:B------:R-:W-:Y:S01]  /*0100*/  IMAD R0, R6, R4.reuse, R9 ;  /* 0x0000000406007224 */ /* 0x080fe200078e0209 */
[-C--:B------:R-:W-:Y:S02]  /*0110*/  ISETP.GT.AND P1, PT, R5, R4.reuse, PT ;  /* 0x000000040500720c */ /* 0x080fe40003f24270 */
[----:B------:R-:W-:-:S11]  /*0120*/  ISETP.GE.OR P0, PT, R9, R4, P0 ;  /* 0x000000040900720c */ /* 0x000fd60000706670 */
[----:B------:R-:W-:Y:S02]  /*0130*/  @P1 IMAD R0, R9, R5, R6 ;  /* 0x0000000509001224 */ /* 0x000fe400078e0206 */
[----:B0-----:R-:W-:Y:S01]  /*0140*/  IMAD.WIDE R2, R11, 0x4, R2 ;  /* 0x000000040b027825 */ /* 0x001fe200078e0202 */
[----:B-1----:R-:W-:Y:S06]  /*0150*/  @P0 BRA `(.L_x_78) ;  /* 0x0000000000f80947 */ /* 0x002fec0003800000 */
[----:B------:R-:W-:Y:S01]  /*0160*/  IABS R12, R5 ;  /* 0x00000005000c7213 */ /* 0x000fe20000000000 */
[----:B------:R-:W0:Y:S01]  /*0170*/  LDC R6, c[0x0][0x390] ;  /* 0x0000e400ff067b82 */ /* 0x000e220000000800 */
[----:B------:R-:W-:Y:S02]  /*0180*/  IABS R13, R0 ;  /* 0x00000000000d7213 */ /* 0x000fe40000000000 */
[----:B------:R-:W1:Y:S08]  /*0190*/  I2F.RP R10, R12 ;  /* 0x0000000c000a7306 */ /* 0x000e700000209400 */
[----:B-1----:R-:W1:Y:S01]  /*01a0*/  MUFU.RCP R10, R10 ;  /* 0x0000000a000a7308 */ /* 0x002e620000001000 */
[----:B0-----:R-:W-:Y:S01]  /*01b0*/  IABS R14, R6 ;  /* 0x00000006000e7213 */ /* 0x001fe20000000000 */
[----:B-1----:R-:W-:-:S06]  /*01c0*/  VIADD R8, R10, 0xffffffe ;  /* 0x0ffffffe0a087836 */ /* 0x002fcc0000000000 */
[----:B------:R0:W1:Y:S02]  /*01d0*/  F2I.FTZ.U32.TRUNC.NTZ R9, R8 ;  /* 0x0000000800097305 */ /* 0x000064000021f000 */
[----:B0-----:R-:W-:Y:S02]  /*01e0*/  HFMA2 R8, -RZ, RZ, 0, 0 ;  /* 0x00000000ff087431 */ /* 0x001fe400000001ff */
[----:B-1----:R-:W-:-:S04]  /*01f0*/  IMAD.MOV R11, RZ, RZ, -R9 ;  /* 0x000000ffff0b7224 */ /* 0x002fc800078e0a09 */
        /* <DEDUP_REMOVED lines=11> */
[-C--:B------:R-:W-:Y:S01]  /*02b0*/  @!P0 IADD3 R11, PT, PT, R11, -R12.reuse, RZ ;  /* 0x8000000c0b0b8210 */ /* 0x080fe20007ffe0ff */
[----:B------:R-:W-:Y:S02]  /*02c0*/  @!P0 VIADD R10, R10, 0x1 ;  /* 0x000000010a0a8836 */ /* 0x000fe40000000000 */
[----:B------:R-:W-:Y:S01]  /*02d0*/  @!P2 IMAD.IADD R8, R8, 0x1, -R12 ;  /* 0x000000010808a824 */ /* 0x000fe200078e0a0c */
[-C--:B------:R-:W-:Y:S01]  /*02e0*/  ISETP.GE.U32.AND P3, PT, R11, R12.reuse, PT ;  /* 0x0000000c0b00720c */ /* 0x080fe20003f66070 */
[----:B------:R-:W-:Y:S01]  /*02f0*/  @!P2 VIADD R9, R9, 0x1 ;  /* 0x000000010909a836 */ /* 0x000fe20000000000 */
[----:B------:R-:W-:Y:S02]  /*0300*/  LOP3.LUT R11, R6, R5, RZ, 0x3c, !PT ;  /* 0x00000005060b7212 */ /* 0x000fe400078e3cff */
[----:B------:R-:W-:Y:S02]  /*0310*/  ISETP.GE.U32.AND P4, PT, R8, R12, PT ;  /* 0x0000000c0800720c */ /* 0x000fe40003f86070 */
[----:B------:R-:W-:-:S02]  /*0320*/  ISETP.GE.AND P1, PT, R11, RZ, PT ;  /* 0x000000ff0b00720c */ /* 0x000fc40003f26270 */
[-C--:B------:R-:W-:Y:S02]  /*0330*/  LOP3.LUT R8, R0, R5.reuse, RZ, 0x3c, !PT ;  /* 0x0000000500087212 */ /* 0x080fe400078e3cff */
[----:B------:R-:W-:Y:S02]  /*0340*/  ISETP.NE.AND P2, PT, R5, RZ, PT ;  /* 0x000000ff0500720c */ /* 0x000fe40003f45270 */
[----:B------:R-:W-:Y:S02]  /*0350*/  ISETP.GE.AND P0, PT, R8, RZ, PT ;  /* 0x000000ff0800720c */ /* 0x000fe40003f06270 */
[----:B------:R-:W-:Y:S02]  /*0360*/  @P3 IADD3 R10, PT, PT, R10, 0x1, RZ ;  /* 0x000000010a0a3810 */ /* 0x000fe40007ffe0ff */
[----:B------:R-:W-:Y:S01]  /*0370*/  LOP3.LUT R8, RZ, R5, RZ, 0x33, !PT ;  /* 0x00000005ff087212 */ /* 0x000fe200078e33ff */
[----:B------:R-:W-:Y:S02]  /*0380*/  @P4 VIADD R9, R9, 0x1 ;  /* 0x0000000109094836 */ /* 0x000fe40000000000 */
[----:B------:R-:W-:-:S05]  /*0390*/  @!P1 IMAD.MOV R10, RZ, RZ, -R10 ;  /* 0x000000ffff0a9224 */ /* 0x000fca00078e0a0a */
[----:B------:R-:W-:Y:S02]  /*03a0*/  SEL R10, R8, R10, !P2 ;  /* 0x0000000a080a7207 */ /* 0x000fe40005000000 */
[----:B------:R-:W-:-:S04]  /*03b0*/  @!P0 IADD3 R9, PT, PT, -R9, RZ, RZ ;  /* 0x000000ff09098210 */ /* 0x000fc80007ffe1ff */
[----:B------:R-:W-:Y:S01]  /*03c0*/  SEL R11, R8, R9, !P2 ;  /* 0x00000009080b7207 */ /* 0x000fe20005000000 */
[C---:B------:R-:W-:Y:S02]  /*03d0*/  VIADD R8, R10.reuse, 0x4 ;  /* 0x000000040a087836 */ /* 0x040fe40000000000 */
[C---:B------:R-:W-:Y:S01]  /*03e0*/  VIADD R9, R10.reuse, 0xfffffffc ;  /* 0xfffffffc0a097836 */ /* 0x040fe20000000000 */
[----:B------:R-:W-:Y:S02]  /*03f0*/  IADD3 R10, PT, PT, -R10, RZ, RZ ;  /* 0x000000ff0a0a7210 */ /* 0x000fe40007ffe1ff */
[----:B------:R-:W-:Y:S01]  /*0400*/  ISETP.GT.AND P0, PT, R11, R8, PT ;  /* 0x000000080b00720c */ /* 0x000fe20003f04270 */
[----:B------:R-:W-:Y:S02]  /*0410*/  IMAD.MOV R8, RZ, RZ, -R11 ;  /* 0x000000ffff087224 */ /* 0x000fe400078e0a0b */
[----:B------:R-:W-:Y:S01]  /*0420*/  IMAD R10, R5, R10, R6 ;  /* 0x0000000a050a7224 */ /* 0x000fe200078e0206 */
[----:B------:R-:W-:Y:S01]  /*0430*/  ISETP.GT.OR P0, PT, R9, R11, P0 ;  /* 0x0000000b0900720c */ /* 0x000fe20000704670 */
[----:B------:R-:W-:-:S03]  /*0440*/  IMAD R9, R5, R8, R0 ;  /* 0x0000000805097224 */ /* 0x000fc600078e0200 */
[----:B------:R-:W-:Y:S02]  /*0450*/  IADD3 R8, PT, PT, R10, 0x4, RZ ;  /* 0x000000040a087810 */ /* 0x000fe40007ffe0ff */
[-C--:B------:R-:W-:Y:S01]  /*0460*/  ISETP.GE.AND P1, PT, R9, R5.reuse, PT ;  /* 0x000000050900720c */ /* 0x080fe20003f26270 */
[----:B------:R-:W-:-:S03]  /*0470*/  IMAD R5, R4, R5, RZ ;  /* 0x0000000504057224 */ /* 0x000fc600078e02ff */
[----:B------:R-:W-:-:S03]  /*0480*/  ISETP.GT.AND P1, PT, R9, -0x1, !P1 ;  /* 0xffffffff0900780c */ /* 0x000fc60004f24270 */
[----:B------:R-:W-:-:S05]  /*0490*/  @!P0 VIADD R6, R10, 0xfffffffc ;  /* 0xfffffffc0a068836 */ /* 0x000fca0000000000 */
[----:B------:R-:W-:-:S04]  /*04a0*/  ISETP.LE.AND P0, PT, R6, R9, !P0 ;  /* 0x000000090600720c */ /* 0x000fc80004703270 */
[----:B------:R-:W-:-:S04]  /*04b0*/  ISETP.LE.AND P0, PT, R9, R8, P0 ;  /* 0x000000080900720c */ /* 0x000fc80000703270 */
[----:B------:R-:W-:-:S04]  /*04c0*/  ISETP.GT.AND P0, PT, R11, -0x1, P0 ;  /* 0xffffffff0b00780c */ /* 0x000fc80000704270 */
[----:B------:R-:W-:-:S04]  /*04d0*/  ISETP.LT.AND P0, PT, R11, R4, P0 ;  /* 0x000000040b00720c */ /* 0x000fc80000701270 */
[----:B------:R-:W-:-:S04]  /*04e0*/  PLOP3.LUT P0, PT, P0, P1, PT, 0x80, 0x8 ;  /* 0x000000000008781c */ /* 0x000fc80000703070 */
[----:B------:R-:W-:-:S13]  /*04f0*/  ISETP.GE.OR P0, PT, R0, R5, !P0 ;  /* 0x000000050000720c */ /* 0x000fda0004706670 */
[----:B------:R-:W0:Y:S01]  /*0500*/  @!P0 LDC.64 R4, c[0x0][0x380] ;  /* 0x0000e000ff048b82 */ /* 0x000e220000000a00 */
[----:B------:R-:W-:Y:S02]  /*0510*/  @!P0 IMAD.MOV.U32 R9, RZ, RZ, -0x1 ;  /* 0xffffffffff098424 */ /* 0x000fe400078e00ff */
[----:B0-----:R-:W-:-:S05]  /*0520*/  @!P0 IMAD.WIDE R4, R0, 0x4, R4 ;  /* 0x0000000400048825 */ /* 0x001fca00078e0204 */
[----:B------:R0:W-:Y:S02]  /*0530*/  @!P0 STG.E desc[UR4][R4.64], R9 ;  /* 0x0000000904008986 */ /* 0x0001e4000c101904 */
.L_x_78:
[----:B------:R-:W-:Y:S05]  /*0540*/  BSYNC.RECONVERGENT B0 ;  /* 0x0000000000007941 */ /* 0x000fea0003800200 */
.L_x_77:
[----:B------:R-:W-:Y:S06]  /*0550*/  BAR.SYNC.DEFER_BLOCKING 0x0 ;  /* 0x0000000000007b1d */ /* 0x000fec0000010000 */
[----:B------:R-:W-:Y:S01]  /*0560*/  STG.E desc[UR4][R2.64], R7 ;  /* 0x0000000702007986 */ /* 0x000fe2000c101904 */
[----:B------:R-:W-:Y:S05]  /*0570*/  EXIT ;  /* 0x000000000000794d */ /* 0x000fea0003800000 */
.L_x_79:
        /* <DEDUP_REMOVED lines=16> */
.L_x_91:


//--------------------- .text._Z11kernelBombaPiiii --------------------------
	.section	.text._Z11kernelBombaPiiii,"ax",@progbits
	.align	128
        .global         _Z11kernelBombaPiiii
        .type           _Z11kernelBombaPiiii,@function
        .size           _Z11kernelBombaPiiii,(.L_x_92 - _Z11kernelBombaPiiii)
        .other          _Z11kernelBombaPiiii,@"STO_CUDA_ENTRY STV_DEFAULT"
_Z11kernelBombaPiiii:
.text._Z11kernelBombaPiiii:
[----:B------:R-:W-:Y:S08]  /*0000*/  LDC R1, c[0x0][0x37c] ;  /* 0x0000df00ff017b82 */ /* 0x000ff00000000800 */
[----:B------:R-:W0:Y:S01]  /*0010*/  LDC.64 R2, c[0x0][0x388] ;  /* 0x0000e200ff027b82 */ /* 0x000e220000000a00 */
[----:B------:R-:W1:Y:S01]  /*0020*/  S2R R9, SR_TID.X ;  /* 0x0000000000097919 */ /* 0x000e620000002100 */
[----:B------:R-:W-:Y:S01]  /*0030*/  BSSY.RECONVERGENT B0, `(.L_x_80) ;  /* 0x000004c000007945 */ /* 0x000fe20003800200 */
[----:B------:R-:W2:Y:S05]  /*0040*/  S2R R11, SR_TID.Y ;  /* 0x00000000000b7919 */ /* 0x000eaa0000002200 */
[----:B------:R-:W1:Y:S08]  /*0050*/  S2UR UR4, SR_CTAID.X ;  /* 0x00000000000479c3 */ /* 0x000e700000002500 */
[----:B------:R-:W1:Y:S01]  /*0060*/  LDC R8, c[0x0][0x360] ;  /* 0x0000d800ff087b82 */ /* 0x000e620000000800 */
[----:B0-----:R-:W-:-:S07]  /*0070*/  IABS R5, R3 ;  /* 0x0000000300057213 */ /* 0x001fce0000000000 */
[----:B------:R-:W2:Y:S01]  /*0080*/  S2UR UR5, SR_CTAID.Y ;  /* 0x00000000000579c3 */ /* 0x000ea20000002600 */
[----:B------:R-:W-:Y:S01]  /*0090*/  ISETP.GT.AND P0, PT, R3, R2, PT ;  /* 0x000000020300720c */ /* 0x000fe20003f04270 */
[----:B------:R-:W0:Y:S06]  /*00a0*/  I2F.RP R4, R5 ;  /* 0x0000000500047306 */ /* 0x000e2c0000209400 */
[----:B------:R-:W2:Y:S01]  /*00b0*/  LDC R10, c[0x0][0x364] ;  /* 0x0000d900ff0a7b82 */ /* 0x000ea20000000800 */
[----:B-1----:R-:W-:-:S07]  /*00c0*/  IMAD R8, R8, UR4, R9 ;  /* 0x0000000408087c24 */ /* 0x002fce000f8e0209 */
[----:B------:R-:W1:Y:S01]  /*00d0*/  LDC R0, c[0x0][0x390] ;  /* 0x0000e400ff007b82 */ /* 0x000e620000000800 */
[----:B0-----:R-:W0:Y:S01]  /*00e0*/  MUFU.RCP R4, R4 ;  /* 0x0000000400047308 */ /* 0x001e220000001000 */
[----:B--2---:R-:W-:Y:S01]  /*00f0*/  IMAD R9, R10, UR5, R11 ;  /* 0x000000050a097c24 */ /* 0x004fe2000f8e020b */
[----:B------:R-:W2:Y:S01]  /*0100*/  LDCU.64 UR4, c[0x0][0x358] ;  /* 0x00006b00ff0477ac */ /* 0x000ea20008000a00 */
[----:B0-----:R-:W-:Y:S02]  /*0110*/  VIADD R6, R4, 0xffffffe ;  /* 0x0ffffffe04067836 */ /* 0x001fe40000000000 */
[----:B------:R-:W-:-:S03]  /*0120*/  IMAD R4, R8, R2, R9 ;  /* 0x0000000208047224 */ /* 0x000fc600078e0209 */
[----:B------:R0:W3:Y:S01]  /*0130*/  F2I.FTZ.U32.TRUNC.NTZ R7, R6 ;  /* 0x0000000600077305 */ /* 0x0000e2000021f000 */
[----:B------:R-:W-:Y:S01]  /*0140*/  @P0 IMAD R4, R9, R3, R8 ;  /* 0x0000000309040224 */ /* 0x000fe200078e0208 */
[----:B-1----:R-:W-:Y:S01]  /*0150*/  IABS R12, R0 ;  /* 0x00000000000c7213 */ /* 0x002fe20000000000 */
[----:B0-----:R-:W-:Y:S02]  /*0160*/  IMAD.MOV.U32 R6, RZ, RZ, RZ ;  /* 0x000000ffff067224 */ /* 0x001fe400078e00ff */
[----:B---3--:R-:W-:-:S04]  /*0170*/  IMAD.MOV R10, RZ, RZ, -R7 ;  /* 0x000000ffff0a7224 */ /* 0x008fc800078e0a07 */
[----:B------:R-:W-:Y:S01]  /*0180*/  IMAD R11, R10, R5, RZ ;  /* 0x000000050a0b7224 */ /* 0x000fe200078e02ff */
[----:B------:R-:W-:-:S03]  /*0190*/  IABS R10, R4 ;  /* 0x00000004000a7213 */ /* 0x000fc60000000000 */
[----:B------:R-:W-:Y:S01]  /*01a0*/  IMAD.HI.U32 R6, R7, R11, R6 ;  /* 0x0000000b07067227 */ /* 0x000fe200078e0006 */
[----:B------:R-:W-:-:S05]  /*01b0*/  MOV R11, R10 ;  /* 0x0000000a000b7202 */ /* 0x000fca0000000f00 */
        /* <DEDUP_REMOVED lines=8> */
[----:B------:R-:W-:Y:S01]  /*0240*/  @!P5 IMAD.IADD R12, R12, 0x1, -R5 ;  /* 0x000000010c0cd824 */ /* 0x000fe200078e0a05 */
[----:B------:R-:W-:Y:S01]  /*0250*/  @!P5 IADD3 R10, PT, PT, R10, 0x1, RZ ;  /* 0x000000010a0ad810 */ /* 0x000fe20007ffe0ff */
[----:B------:R-:W-:Y:S01]  /*0260*/  @!P0 VIADD R7, R7, 0x1 ;  /* 0x0000000107078836 */ /* 0x000fe20000000000 */
[-C--:B------:R-:W-:Y:S02]  /*0270*/  @!P0 IADD3 R6, PT, PT, R6, -R5.reuse, RZ ;  /* 0x8000000506068210 */ /* 0x080fe40007ffe0ff */
[-C--:B------:R-:W-:Y:S02]  /*0280*/  ISETP.GE.U32.AND P4, PT, R12, R5.reuse, PT ;  /* 0x000000050c00720c */ /* 0x080fe40003f86070 */
[----:B------:R-:W-:Y:S02]  /*0290*/  ISETP.GE.U32.AND P3, PT, R6, R5, PT ;  /* 0x000000050600720c */ /* 0x000fe40003f66070 */
[-C--:B------:R-:W-:Y:S02]  /*02a0*/  LOP3.LUT R5, R4, R3.reuse, RZ, 0x3c, !PT ;  /* 0x0000000304057212 */ /* 0x080fe400078e3cff */
[----:B------:R-:W-:-:S02]  /*02b0*/  LOP3.LUT R6, R0, R3, RZ, 0x3c, !PT ;  /* 0x0000000300067212 */ /* 0x000fc400078e3cff */
[-C--:B------:R-:W-:Y:S02]  /*02c0*/  ISETP.GE.AND P0, PT, R8, R3.reuse, PT ;  /* 0x000000030800720c */ /* 0x080fe40003f06270 */
[----:B------:R-:W-:Y:S02]  /*02d0*/  ISETP.GE.AND P2, PT, R5, RZ, PT ;  /* 0x000000ff0500720c */ /* 0x000fe40003f46270 */
[----:B------:R-:W-:Y:S01]  /*02e0*/  ISETP.GE.AND P1, PT, R6, RZ, PT ;  /* 0x000000ff0600720c */ /* 0x000fe20003f26270 */
[----:B------:R-:W-:Y:S01]  /*02f0*/  @P4 VIADD R10, R10, 0x1 ;  /* 0x000000010a0a4836 */ /* 0x000fe20000000000 */
[----:B------:R-:W-:Y:S01]  /*0300*/  ISETP.GE.OR P0, PT, R9, R2, P0 ;  /* 0x000000020900720c */ /* 0x000fe20000706670 */
[----:B------:R-:W-:Y:S01]  /*0310*/  @P3 VIADD R7, R7, 0x1 ;  /* 0x0000000107073836 */ /* 0x000fe20000000000 */
[----:B------:R-:W-:Y:S02]  /*0320*/  ISETP.NE.AND P3, PT, R3, RZ, PT ;  /* 0x000000ff0300720c */ /* 0x000fe40003f65270 */
[----:B------:R-:W-:-:S05]  /*0330*/  LOP3.LUT R6, RZ, R3, RZ, 0x33, !PT ;  /* 0x00000003ff067212 */ /* 0x000fca00078e33ff */
[----:B------:R-:W-:Y:S02]  /*0340*/  @!P2 IADD3 R7, PT, PT, -R7, RZ, RZ ;  /* 0x000000ff0707a210 */ /* 0x000fe40007ffe1ff */
[----:B------:R-:W-:Y:S02]  /*0350*/  @!P1 IMAD.MOV R10, RZ, RZ, -R10 ;  /* 0x000000ffff0a9224 */ /* 0x000fe400078e0a0a */
[----:B------:R-:W-:-:S03]  /*0360*/  SEL R5, R6, R7, !P3 ;  /* 0x0000000706057207 */ /* 0x000fc60005800000 */
[----:B------:R-:W-:Y:S01]  /*0370*/  SEL R6, R6, R10, !P3 ;  /* 0x0000000a06067207 */ /* 0x000fe20005800000 */
[----:B--2---:R-:W-:Y:S06]  /*0380*/  @P0 BRA `(.L_x_81) ;  /* 0x0000000000580947 */ /* 0x004fec0003800000 */
[----:B------:R-:W-:Y:S01]  /*0390*/  ISETP.NE.AND P0, PT, R6, R5, PT ;  /* 0x000000050600720c */ /* 0x000fe20003f05270 */
[----:B------:R-:W-:Y:S01]  /*03a0*/  BSSY.RELIABLE B1, `(.L_x_82) ;  /* 0x0000010000017945 */ /* 0x000fe20003800100 */
[----:B------:R-:W-:-:S11]  /*03b0*/  IMAD.MOV R5, RZ, RZ, -R5 ;  /* 0x000000ffff057224 */ /* 0x000fd600078e0a05 */
[----:B------:R-:W-:Y:S05]  /*03c0*/  @!P0 BRA `(.L_x_83) ;  /* 0x0000000000348947 */ /* 0x000fea0003800000 */
[----:B------:R-:W-:Y:S01]  /*03d0*/  IADD3 R6, PT, PT, -R6, RZ, RZ ;  /* 0x000000ff06067210 */ /* 0x000fe20007ffe1ff */
[----:B------:R-:W-:-:S04]  /*03e0*/  IMAD R8, R3, R5, R4 ;  /* 0x0000000503087224 */ /* 0x000fc800078e0204 */
[----:B------:R-:W-:-:S05]  /*03f0*/  IMAD R5, R3, R6, R0 ;  /* 0x0000000603057224 */ /* 0x000fca00078e0200 */
[----:B------:R-:W-:-:S13]  /*0400*/  ISETP.NE.AND P0, PT, R5, R8, PT ;  /* 0x000000080500720c */ /* 0x000fda0003f05270 */
[----:B------:R-:W-:Y:S05]  /*0410*/  @P0 BREAK.RELIABLE B1 ;  /* 0x0000000000010942 */ /* 0x000fea0003800100 */
[----:B------:R-:W-:Y:S05]  /*0420*/  @P0 BRA `(.L_x_81) ;  /* 0x0000000000300947 */ /* 0x000fea0003800000 */
[----:B------:R-:W-:Y:S01]  /*0430*/  IMAD R5, R2, R3, RZ ;  /* 0x0000000302057224 */ /* 0x000fe200078e02ff */
[----:B------:R-:W-:-:S04]  /*0440*/  LOP3.LUT R2, RZ, R8, RZ, 0x33, !PT ;  /* 0x00000008ff027212 */ /* 0x000fc800078e33ff */
[----:B------:R-:W-:Y:S02]  /*0450*/  ISETP.GE.AND P0, PT, R4, R5, PT ;  /* 0x000000050400720c */ /* 0x000fe40003f06270 */
[----:B------:R-:W-:-:S04]  /*0460*/  SHF.R.U32.HI R2, RZ, 0x1f, R2 ;  /* 0x0000001fff027819 */ /* 0x000fc80000011602 */
[----:B------:R-:W-:-:S13]  /*0470*/  ISETP.GT.OR P0, PT, R2, R3, P0 ;  /* 0x000000030200720c */ /* 0x000fda0000704670 */
[----:B------:R-:W-:Y:S05]  /*0480*/  @P0 BREAK.RELIABLE B1 ;  /* 0x0000000000010942 */ /* 0x000fea0003800100 */
[----:B------:R-:W-:Y:S05]  /*0490*/  @P0 BRA `(.L_x_81) ;  /* 0x0000000000140947 */ /* 0x000fea0003800000 */
.L_x_83:
[----:B------:R-:W-:Y:S05]  /*04a0*/  BSYNC.RELIABLE B1 ;  /* 0x0000000000017941 */ /* 0x000fea0003800100 */
.L_x_82:
[----:B------:R-:W0:Y:S01]  /*04b0*/  LDC.64 R2, c[0x0][0x380] ;  /* 0x0000e000ff027b82 */ /* 0x000e220000000a00 */
[----:B------:R-:W-:Y:S02]  /*04c0*/  IMAD.MOV.U32 R7, RZ, RZ, -0x1 ;  /* 0xffffffffff077424 */ /* 0x000fe400078e00ff */
[----:B0-----:R-:W-:-:S05]  /*04d0*/  IMAD.WIDE R4, R4, 0x4, R2 ;  /* 0x0000000404047825 */ /* 0x001fca00078e0202 */
[----:B------:R0:W-:Y:S02]  /*04e0*/  STG.E desc[UR4][R4.64], R7 ;  /* 0x0000000704007986 */ /* 0x0001e4000c101904 */
.L_x_81:
[----:B------:R-:W-:Y:S05]  /*04f0*/  BSYNC.RECONVERGENT B0 ;  /* 0x0000000000007941 */ /* 0x000fea0003800200 */
.L_x_80:
[----:B------:R-:W-:Y:S05]  /*0500*/  WARPSYNC.ALL ;  /* 0x0000000000007948 */ /* 0x000fea0003800000 */
[----:B------:R-:W1:Y:S01]  /*0510*/  LDC.64 R2, c[0x0][0x380] ;  /* 0x0000e000ff027b82 */ /* 0x000e620000000a00 */
[----:B0-----:R-:W-:Y:S01]  /*0520*/  MOV R5, 0xffffffff ;  /* 0xffffffff00057802 */ /* 0x001fe20000000f00 */
[----:B-1----:R-:W-:-:S06]  /*0530*/  IMAD.WIDE R2, R0, 0x4, R2 ;  /* 0x0000000400027825 */ /* 0x002fcc00078e0202 */
[----:B------:R-:W-:Y:S06]  /*0540*/  BAR.SYNC.DEFER_BLOCKING 0x0 ;  /* 0x0000000000007b1d */ /* 0x000fec0000010000 */
[----:B------:R-:W-:Y:S01]  /*0550*/  STG.E desc[UR4][R2.64], R5 ;  /* 0x0000000502007986 */ /* 0x000fe2000c101904 */
[----:B------:R-:W-:Y:S05]  /*0560*/  EXIT ;  /* 0x000000000000794d */ /* 0x000fea0003800000 */
.L_x_84:
        /* <DEDUP_REMOVED lines=9> */
.L_x_92:


//--------------------- .nv.global.init           --------------------------
	.section	.nv.global.init,"aw",@progbits
	.align	4
.nv.global.init:
	.type		mrg32k3aM1SubSeq,@object
	.size		mrg32k3aM1SubSeq,(mrg32k3aM2SubSeq - mrg32k3aM1SubSeq)
mrg32k3aM1SubSeq:
        /*0000*/ 	.byte	0x0b, 0xcc, 0xee, 0x04, 0x73, 0x29, 0x8b, 0x6f, 0xf6, 0x53, 0x03, 0xf6, 0x23, 0xf6, 0xea, 0xda
        /* <DEDUP_REMOVED lines=125> */
	.type		mrg32k3aM2SubSeq,@object
	.size		mrg32k3aM2SubSeq,(mrg32k3aM1 - mrg32k3aM2SubSeq)
mrg32k3aM2SubSeq:
        /* <DEDUP_REMOVED lines=126> */
	.type		mrg32k3aM1,@object
	.size		mrg32k3aM1,(mrg32k3aM1Seq - mrg32k3aM1)
mrg32k3aM1:
        /* <DEDUP_REMOVED lines=144> */
	.type		mrg32k3aM1Seq,@object
	.size		mrg32k3aM1Seq,(mrg32k3aM2 - mrg32k3aM1Seq)
mrg32k3aM1Seq:
        /* <DEDUP_REMOVED lines=144> */
	.type		mrg32k3aM2,@object
	.size		mrg32k3aM2,(mrg32k3aM2Seq - mrg32k3aM2)
mrg32k3aM2:
        /* <DEDUP_REMOVED lines=144> */
	.type		mrg32k3aM2Seq,@object
	.size		mrg32k3aM2Seq,(precalc_xorwow_matrix - mrg32k3aM2Seq)
mrg32k3aM2Seq:
        /* <DEDUP_REMOVED lines=144> */
	.type		precalc_xorwow_matrix,@object
	.size		precalc_xorwow_matrix,(precalc_xorwow_offset_matrix - precalc_xorwow_matrix)
precalc_xorwow_matrix:
        /* <DEDUP_REMOVED lines=6400> */
	.type		precalc_xorwow_offset_matrix,@object
	.size		precalc_xorwow_offset_matrix,($str$13 - precalc_xorwow_offset_matrix)
precalc_xorwow_offset_matrix:
        /* <DEDUP_REMOVED lines=6400> */
	.type		$str$13,@object
	.size		$str$13,($str$12 - $str$13)
$str$13:
        /*353c0*/ 	.byte	0x44, 0x45, 0x56, 0x5f, 0x49, 0x4e, 0x44, 0x45, 0x58, 0x20, 0x25, 0x64, 0x20, 0x0a, 0x00
	.type		$str$12,@object
	.size		$str$12,($str$9 - $str$12)
$str$12:
        /*353cf*/ 	.byte	0x44, 0x45, 0x56, 0x5f, 0x45, 0x4e, 0x43, 0x4f, 0x4e, 0x54, 0x52, 0x41, 0x44, 0x4f, 0x20, 0x25
        /*353df*/ 	.byte	0x64, 0x20, 0x0a, 0x00
	.type		$str$9,@object
	.size		$str$9,($str$10 - $str$9)
$str$9:
        /*353e3*/ 	.byte	0x0a, 0x4e, 0x75, 0x6d, 0x65, 0x72, 0x6f, 0x20, 0x65, 0x6c, 0x65, 0x6d, 0x65, 0x6e, 0x74, 0x6f
        /*353f3*/ 	.byte	0x73, 0x20, 0x25, 0x64, 0x0a, 0x00
	.type		$str$10,@object
	.size		$str$10,($str$14 - $str$10)
$str$10:
        /*353f9*/ 	.byte	0x0a, 0x43, 0x61, 0x6d, 0x69, 0x6e, 0x6f, 0x20, 0x45, 0x4e, 0x43, 0x4f, 0x4e, 0x54, 0x52, 0x41
        /*35409*/ 	.byte	0x44, 0x4f, 0x20, 0x5b, 0x25, 0x64, 0x5d, 0x0a, 0x00
	.type		$str$14,@object
	.size		$str$14,($str$7 - $str$14)
$str$14:
        /*35412*/ 	.byte	0x50, 0x6f, 0x73, 0x69, 0x63, 0x69, 0x6f, 0x6e, 0x20, 0x61, 0x20, 0x65, 0x6e, 0x63, 0x6f, 0x6e
        /*35422*/ 	.byte	0x74, 0x72, 0x61, 0x72, 0x20, 0x25, 0x64, 0x20, 0x0a, 0x00
	.type		$str$7,@object
	.size		$str$7,($str - $str$7)
$str$7:
        /*3542c*/ 	.byte	0x0a, 0x41, 0x76, 0x61, 0x6e, 0x7a, 0x61, 0x20, 0x61, 0x20, 0x6c, 0x61, 0x20, 0x70, 0x6f, 0x73
        /*3543c*/ 	.byte	0x20, 0x49, 0x5a, 0x51, 0x55, 0x49, 0x45, 0x52, 0x44, 0x41, 0x20, 0x5b, 0x25, 0x64, 0x5d, 0x20
        /*3544c*/ 	.byte	0x68, 0x69, 0x6c, 0x6f, 0x20, 0x25, 0x64, 0x00
	.type		$str,@object
	.size		$str,($str$5 - $str)
$str:
        /*35454*/ 	.byte	0x48, 0x69, 0x6c, 0x6f, 0x20, 0x25, 0x64, 0x20, 0x68, 0x61, 0x20, 0x65, 0x6e, 0x74, 0x72, 0x61
        /*35464*/ 	.byte	0x64, 0x6f, 0x20, 0x61, 0x20, 0x62, 0x75, 0x73, 0x63, 0x61, 0x72, 0x20, 0x63, 0x61, 0x6d, 0x69
        /*35474*/ 	.byte	0x6e, 0x6f, 0x20, 0x5b, 0x25, 0x64, 0x5d, 0x5b, 0x25, 0x64, 0x5d, 0x0a, 0x00
	.type		$str$5,@object
	.size		$str$5,($str$8 - $str$5)
$str$5:
        /*35481*/ 	.byte	0x0a, 0x41, 0x76, 0x61, 0x6e, 0x7a, 0x61, 0x20, 0x61, 0x20, 0x6c, 0x61, 0x20, 0x70, 0x6f, 0x73
        /*35491*/ 	.byte	0x20, 0x44, 0x45, 0x52, 0x45, 0x43, 0x48, 0x41, 0x20, 0x5b, 0x25, 0x64, 0x5d, 0x20, 0x68, 0x69
        /*354a1*/ 	.byte	0x6c, 0x6f, 0x20, 0x25, 0x64, 0x20, 0x63, 0x6f, 0x6e, 0x20, 0x63, 0x6f, 0x6c, 0x6f, 0x72, 0x20
        /*354b1*/ 	.byte	0x25, 0x64, 0x0a, 0x00
	.type		$str$8,@object
	.size		$str$8,($str$6 - $str$8)
$str$8:
        /*354b5*/ 	.byte	0x0a, 0x41, 0x76, 0x61, 0x6e, 0x7a, 0x61, 0x20, 0x61, 0x20, 0x6c, 0x61, 0x20, 0x70, 0x6f, 0x73
        /*354c5*/ 	.byte	0x20, 0x41, 0x52, 0x52, 0x49, 0x42, 0x41, 0x20, 0x5b, 0x25, 0x64, 0x5d, 0x20, 0x75, 0x6c, 0x74
        /*354d5*/ 	.byte	0x69, 0x6d, 0x61, 0x20, 0x70, 0x6f, 0x73, 0x69, 0x63, 0x69, 0x6f, 0x6e, 0x20, 0x25, 0x64, 0x20
        /*354e5*/ 	.byte	0x68, 0x69, 0x6c, 0x6f, 0x20, 0x25, 0x64, 0x00
	.type		$str$6,@object
	.size		$str$6,($str$11 - $str$6)
$str$6:
        /*354ed*/ 	.byte	0x0a, 0x41, 0x76, 0x61, 0x6e, 0x7a, 0x61, 0x20, 0x61, 0x20, 0x6c, 0x61, 0x20, 0x70, 0x6f, 0x73
        /*354fd*/ 	.byte	0x20, 0x64, 0x65, 0x20, 0x41, 0x42, 0x41, 0x4a, 0x4f, 0x20, 0x5b, 0x25, 0x64, 0x5d, 0x20, 0x75
        /*3550d*/ 	.byte	0x6c, 0x74, 0x69, 0x6d, 0x61, 0x20, 0x70, 0x6f, 0x73, 0x69, 0x63, 0x69, 0x6f, 0x6e, 0x20, 0x25
        /*3551d*/ 	.byte	0x64, 0x20, 0x68, 0x69, 0x6c, 0x6f, 0x20, 0x25, 0x64, 0x00
	.type		$str$11,@object
	.size		$str$11,($str$4 - $str$11)
$str$11:
        /*35527*/ 	.byte	0x0a, 0x43, 0x61, 0x6d, 0x69, 0x6e, 0x6f, 0x20, 0x6e, 0x6f, 0x20, 0x65, 0x6e, 0x63, 0x6f, 0x6e
        /*35537*/ 	.byte	0x74, 0x72, 0x61, 0x64, 0x6f, 0x20, 0x64, 0x65, 0x73, 0x64, 0x65, 0x20, 0x6c, 0x61, 0x20, 0x70
        /*35547*/ 	.byte	0x6f, 0x73, 0x69, 0x63, 0x69, 0x6f, 0x6e, 0x20, 0x25, 0x64, 0x20, 0x69, 0x6e, 0x64, 0x65, 0x78
        /*35557*/ 	.byte	0x20, 0x76, 0x61, 0x6c, 0x65, 0x20, 0x25, 0x64, 0x0a, 0x00
	.type		$str$4,@object
	.size		$str$4,($str$3 - $str$4)
$str$4:
        /*35561*/ 	.byte	0x0a, 0x43, 0x6f, 0x6e, 0x64, 0x69, 0x63, 0x69, 0x6f, 0x6e, 0x20, 0x44, 0x45, 0x52, 0x45, 0x43
        /*35571*/ 	.byte	0x48, 0x41, 0x20, 0x6c, 0x6c, 0x65, 0x76, 0x61, 0x20, 0x61, 0x20, 0x6c, 0x61, 0x20, 0x70, 0x6f
        /*35581*/ 	.byte	0x73, 0x69, 0x63, 0x69, 0x6f, 0x6e, 0x5b, 0x25, 0x64, 0x5d, 0x20, 0x64, 0x65, 0x73, 0x64, 0x65
        /*35591*/ 	.byte	0x20, 0x70, 0x6f, 0x73, 0x5b, 0x25, 0x64, 0x5d, 0x20, 0x68, 0x69, 0x6c, 0x6f, 0x20, 0x25, 0x64
        /*355a1*/ 	.byte	0x20, 0x63, 0x6f, 0x6e, 0x20, 0x63, 0x6f, 0x6c, 0x6f, 0x72, 0x20, 0x25, 0x64, 0x0a, 0x00
	.type		$str$3,@object
	.size		$str$3,($str$2 - $str$3)
$str$3:
        /*355b0*/ 	.byte	0x0a, 0x2a, 0x43, 0x6f, 0x6e, 0x64, 0x69, 0x63, 0x69, 0x6f, 0x6e, 0x20, 0x41, 0x52, 0x52, 0x49
        /*355c0*/ 	.byte	0x42, 0x41, 0x20, 0x6c, 0x6c, 0x65, 0x76, 0x61, 0x20, 0x61, 0x20, 0x6c, 0x61, 0x20, 0x70, 0x6f
        /*355d0*/ 	.byte	0x73, 0x69, 0x63, 0x69, 0x6f, 0x6e, 0x5b, 0x25, 0x64, 0x5d, 0x20, 0x64, 0x65, 0x73, 0x64, 0x65
        /*355e0*/ 	.byte	0x20, 0x70, 0x6f, 0x73, 0x5b, 0x25, 0x64, 0x5d, 0x20, 0x68, 0x69, 0x6c, 0x6f, 0x20, 0x25, 0x64
        /*355f0*/ 	.byte	0x20, 0x63, 0x6f, 0x6e, 0x20, 0x63, 0x6f, 0x6c, 0x6f, 0x72, 0x20, 0x25, 0x64, 0x0a, 0x00
	.type		$str$2,@object
	.size		$str$2,($str$1 - $str$2)
$str$2:
        /*355ff*/ 	.byte	0x0a, 0x2a, 0x43, 0x6f, 0x6e, 0x64, 0x69, 0x63, 0x69, 0x6f, 0x6e, 0x20, 0x49, 0x5a, 0x51, 0x55
        /*3560f*/ 	.byte	0x49, 0x45, 0x52, 0x44, 0x41, 0x20, 0x6c, 0x6c, 0x65, 0x76, 0x61, 0x20, 0x61, 0x20, 0x6c, 0x61
        /*3561f*/ 	.byte	0x20, 0x70, 0x6f, 0x73, 0x69, 0x63, 0x69, 0x6f, 0x6e, 0x5b, 0x25, 0x64, 0x5d, 0x20, 0x64, 0x65
        /*3562f*/ 	.byte	0x73, 0x64, 0x65, 0x20, 0x70, 0x6f, 0x73, 0x5b, 0x25, 0x64, 0x5d, 0x20, 0x68, 0x69, 0x6c, 0x6f
        /*3563f*/ 	.byte	0x20, 0x25, 0x64, 0x20, 0x63, 0x6f, 0x6e, 0x20, 0x63, 0x6f, 0x6c, 0x75, 0x6d, 0x6e, 0x61, 0x20
        /*3564f*/ 	.byte	0x61, 0x6e, 0x74, 0x65, 0x72, 0x69, 0x6f, 0x72, 0x20, 0x25, 0x64, 0x0a, 0x00
	.type		$str$1,@object
	.size		$str$1,(.L_10 - $str$1)
$str$1:
        /*3565c*/ 	.byte	0x0a, 0x2a, 0x43, 0x6f, 0x6e, 0x64, 0x69, 0x63, 0x69, 0x6f, 0x6e, 0x20, 0x41, 0x42, 0x41, 0x4a
        /*3566c*/ 	.byte	0x4f, 0x20, 0x6c, 0x6c, 0x65, 0x76, 0x61, 0x20, 0x61, 0x20, 0x6c, 0x61, 0x20, 0x70, 0x6f, 0x73
        /*3567c*/ 	.byte	0x69, 0x63, 0x69, 0x6f, 0x6e, 0x5b, 0x25, 0x64, 0x5d, 0x20, 0x64, 0x65, 0x73, 0x64, 0x65, 0x20
        /*3568c*/ 	.byte	0x70, 0x6f, 0x73, 0x5b, 0x25, 0x64, 0x5d, 0x20, 0x68, 0x69, 0x6c, 0x6f, 0x20, 0x25, 0x64, 0x20
        /*3569c*/ 	.byte	0x63, 0x6f, 0x6e, 0x20, 0x66, 0x69, 0x6c, 0x61, 0x20, 0x61, 0x63, 0x74, 0x75, 0x61, 0x6c, 0x20
        /*356ac*/ 	.byte	0x25, 0x64, 0x20, 0x63, 0x6f, 0x6e, 0x20, 0x63, 0x6f, 0x6c, 0x6f, 0x72, 0x20, 0x25, 0x64, 0x0a
        /*356bc*/ 	.byte	0x00
.L_10:


//--------------------- .nv.shared.reserved.0     --------------------------
	.section	.nv.shared.reserved.0,"aw",@nobits
	.weak		__nv_reservedSMEM_offset_0_alias
	.size		__nv_reservedSMEM_offset_0_alias, 0, 64
	.other		__nv_reservedSMEM_offset_0_alias,@"STO_CUDA_RESERVED_SHARED STV_DEFAULT"
__nv_reservedSMEM_offset_0_alias:
	.zero		0
	.zero		64


//--------------------- .nv.constant0._Z30kernelEncontrarRompecabezasTNTPiiiiS_ii --------------------------
	.section	.nv.constant0._Z30kernelEncontrarRompecabezasTNTPiiiiS_ii,"a",@progbits
	.sectionflags	@""
	.align	4
.nv.constant0._Z30kernelEncontrarRompecabezasTNTPiiiiS_ii:
	.zero		936


//--------------------- .nv.constant0._Z20kernelEncontrarBombaPiiiiS_S_ --------------------------
	.section	.nv.constant0._Z20kernelEncontrarBombaPiiiiS_S_,"a",@progbits
	.sectionflags	@""
	.align	4
.nv.constant0._Z20kernelEncontrarBombaPiiiiS_S_:
	.zero		936


//--------------------- .nv.constant0._Z22kernelEncontrarCaminosPiiiS_iPbi --------------------------
	.section	.nv.constant0._Z22kernelEncontrarCaminosPiiiS_iPbi,"a",@progbits
	.sectionflags	@""
	.align	4
.nv.constant0._Z22kernelEncontrarCaminosPiiiS_iPbi:
	.zero		940


//--------------------- .nv.constant0._Z26kernelReemplazarPosicionesPiiiiiS_ --------------------------
	.section	.nv.constant0._Z26kernelReemplazarPosicionesPiiiiiS_,"a",@progbits
	.sectionflags	@""
	.align	4
.nv.constant0._Z26kernelReemplazarPosicionesPiiiiiS_:
	.zero		928


//--------------------- .nv.constant0._Z20kernelGenerarTableroPiiiii --------------------------
	.section	.nv.constant0._Z20kernelGenerarTableroPiiiii,"a",@progbits
	.sectionflags	@""
	.align	4
.nv.constant0._Z20kernelGenerarTableroPiiiii:
	.zero		920


//--------------------- .nv.constant0._Z18kernelRompeCabezasPiiiii --------------------------
	.section	.nv.constant0._Z18kernelRompeCabezasPiiiii,"a",@progbits
	.sectionflags	@""
	.align	4
.nv.constant0._Z18kernelRompeCabezasPiiiii:
	.zero		920


//--------------------- .nv.constant0._Z9kernelTNTPiiii --------------------------
	.section	.nv.constant0._Z9kernelTNTPiiii,"a",@progbits
	.sectionflags	@""
	.align	4
.nv.constant0._Z9kernelTNTPiiii:
	.zero		916


//--------------------- .nv.constant0._Z11kernelBombaPiiii --------------------------
	.section	.nv.constant0._Z11kernelBombaPiiii,"a",@progbits
	.sectionflags	@""
	.align	4
.nv.constant0._Z11kernelBombaPiiii:
	.zero		916


//--------------------- SYMBOLS --------------------------

	.type		.nv.reservedSmem.offset0,@object
	.size		.nv.reservedSmem.offset0,0x4
	.type		vprintf,@function
